	.target	sm_90a

	.elftype	@"ET_EXEC"


//--------------------- .note.nv.tkinfo           --------------------------
	.section	.note.nv.tkinfo,"",@"SHT_NOTE"
	.sectionflags	@"SHF_NOTE_NV_TKINFO"
	.tkinfo
        /*0018*/ 	.word	0x00000002
        /*0030*/ 	.string	""
        /*0030*/ 	.string	"ptxas"
        /*0030*/ 	.string	"Cuda compilation tools, release 13.0, V13.0.88"
        /*0030*/ 	.string	"Build cuda_13.0.r13.0/compiler.36424714_0"
        /*0030*/ 	.string	"-arch sm_90a -m 64 "



//--------------------- .note.nv.cuinfo           --------------------------
	.section	.note.nv.cuinfo,"",@"SHT_NOTE"
	.sectionflags	@"SHF_NOTE_NV_CUINFO"
        /*0018*/ 	.short	0x0002
        /*001a*/ 	.short	0x005a
        /*001c*/ 	.short	0x0082
	.zero		2


//--------------------- .nv.info                  --------------------------
	.section	.nv.info,"",@"SHT_CUDA_INFO"
	.align	4


	//----- nvinfo : EIATTR_REGCOUNT
	.align		4
        /*0000*/ 	.byte	0x04, 0x2f
        /*0002*/ 	.short	(.L_12 - .L_11)
	.align		4
.L_11:
        /*0004*/ 	.word	index@(_ZN7cutlass13device_kernelINS_4gemm6kernel13GemmUniversalIN4cute5tupleIJiiiiEEENS1_10collective13CollectiveMmaINS1_37MainloopSm90TmaGmmaWarpSpecializedFP8ILi2ENS5_IJNS4_1CILi1EEESB_SB_EEENS1_35KernelTmaWarpSpecializedCooperativeEEENS5_IJNSA_ILi256EEENSA_ILi176EEESF_EEENS_12float_e4m3_tENS5_IJlSB_lEEESI_SJ_NS4_8TiledMMAINS4_8MMA_AtomIJNS4_4SM904GMMA30MMA_64x16x32_F32E4M3E4M3_SS_TNILNSN_7ScaleInE1ELSP_1EEEEEENS4_6LayoutINS5_IJNSA_ILi2EEESB_SB_EEENS5_IJSB_NSA_ILi0EEESV_EEEEENS5_IJNS4_10UnderscoreESY_SY_EEEEENS4_13SM90_TMA_LOADENS4_14ComposedLayoutINS4_7SwizzleILi3ELi4ELi3EEENS4_18smem_ptr_flag_bitsILi8EEENSS_INS5_IJNSA_ILi8EEENSA_ILi128EEEEEENS5_IJS18_SB_EEEEEEEvNS4_8identityES11_S1C_vS1D_EENS_8epilogue10collective6detail29Sm90TmaWarpSpecializedAdapterINS1G_15DefaultEpilogueISI_SJ_SJ_NS1F_6thread17LinearCombinationISI_Li1EffLNS1K_9ScaleType4KindE0ELNS_15FloatRoundStyleE2ESI_EENS1_15EpilogueDefaultEEEEEvvEEEEvNT_6ParamsE)
        /*0008*/ 	.word	0x000000a8


	//----- nvinfo : EIATTR_FRAME_SIZE
	.align		4
.L_12:
        /*000c*/ 	.byte	0x04, 0x11
        /*000e*/ 	.short	(.L_14 - .L_13)
	.align		4
.L_13:
        /*0010*/ 	.word	index@(_ZN7cutlass13device_kernelINS_4gemm6kernel13GemmUniversalIN4cute5tupleIJiiiiEEENS1_10collective13CollectiveMmaINS1_37MainloopSm90TmaGmmaWarpSpecializedFP8ILi2ENS5_IJNS4_1CILi1EEESB_SB_EEENS1_35KernelTmaWarpSpecializedCooperativeEEENS5_IJNSA_ILi256EEENSA_ILi176EEESF_EEENS_12float_e4m3_tENS5_IJlSB_lEEESI_SJ_NS4_8TiledMMAINS4_8MMA_AtomIJNS4_4SM904GMMA30MMA_64x16x32_F32E4M3E4M3_SS_TNILNSN_7ScaleInE1ELSP_1EEEEEENS4_6LayoutINS5_IJNSA_ILi2EEESB_SB_EEENS5_IJSB_NSA_ILi0EEESV_EEEEENS5_IJNS4_10UnderscoreESY_SY_EEEEENS4_13SM90_TMA_LOADENS4_14ComposedLayoutINS4_7SwizzleILi3ELi4ELi3EEENS4_18smem_ptr_flag_bitsILi8EEENSS_INS5_IJNSA_ILi8EEENSA_ILi128EEEEEENS5_IJS18_SB_EEEEEEEvNS4_8identityES11_S1C_vS1D_EENS_8epilogue10collective6detail29Sm90TmaWarpSpecializedAdapterINS1G_15DefaultEpilogueISI_SJ_SJ_NS1F_6thread17LinearCombinationISI_Li1EffLNS1K_9ScaleType4KindE0ELNS_15FloatRoundStyleE2ESI_EENS1_15EpilogueDefaultEEEEEvvEEEEvNT_6ParamsE)
        /*0014*/ 	.word	0x00000298


	//----- nvinfo : EIATTR_MIN_STACK_SIZE
	.align		4
.L_14:
        /*0018*/ 	.byte	0x04, 0x12
        /*001a*/ 	.short	(.L_16 - .L_15)
	.align		4
.L_15:
        /*001c*/ 	.word	index@(_ZN7cutlass13device_kernelINS_4gemm6kernel13GemmUniversalIN4cute5tupleIJiiiiEEENS1_10collective13CollectiveMmaINS1_37MainloopSm90TmaGmmaWarpSpecializedFP8ILi2ENS5_IJNS4_1CILi1EEESB_SB_EEENS1_35KernelTmaWarpSpecializedCooperativeEEENS5_IJNSA_ILi256EEENSA_ILi176EEESF_EEENS_12float_e4m3_tENS5_IJlSB_lEEESI_SJ_NS4_8TiledMMAINS4_8MMA_AtomIJNS4_4SM904GMMA30MMA_64x16x32_F32E4M3E4M3_SS_TNILNSN_7ScaleInE1ELSP_1EEEEEENS4_6LayoutINS5_IJNSA_ILi2EEESB_SB_EEENS5_IJSB_NSA_ILi0EEESV_EEEEENS5_IJNS4_10UnderscoreESY_SY_EEEEENS4_13SM90_TMA_LOADENS4_14ComposedLayoutINS4_7SwizzleILi3ELi4ELi3EEENS4_18smem_ptr_flag_bitsILi8EEENSS_INS5_IJNSA_ILi8EEENSA_ILi128EEEEEENS5_IJS18_SB_EEEEEEEvNS4_8identityES11_S1C_vS1D_EENS_8epilogue10collective6detail29Sm90TmaWarpSpecializedAdapterINS1G_15DefaultEpilogueISI_SJ_SJ_NS1F_6thread17LinearCombinationISI_Li1EffLNS1K_9ScaleType4KindE0ELNS_15FloatRoundStyleE2ESI_EENS1_15EpilogueDefaultEEEEEvvEEEEvNT_6ParamsE)
        /*0020*/ 	.word	0x00000298
.L_16:


//--------------------- .nv.compat                --------------------------
	.section	.nv.compat,"",@"SHT_CUDA_COMPAT_INFO"
	.align	4
        /*0000*/ 	.byte	0x02, 0x09, 0x01, 0x00, 0x02, 0x02, 0x04, 0x00, 0x02, 0x05, 0x05, 0x00, 0x03, 0x07, 0x01, 0x01
        /*0010*/ 	.byte	0x02, 0x03, 0x01, 0x00, 0x02, 0x06, 0x01, 0x00, 0x04, 0x0b, 0x08, 0x00, 0x00, 0x00, 0x00, 0x00
        /*0020*/ 	.byte	0x00, 0x00, 0x00, 0x00


//--------------------- .nv.info._ZN7cutlass13device_kernelINS_4gemm6kernel13GemmUniversalIN4cute5tupleIJiiiiEEENS1_10collective13CollectiveMmaINS1_37MainloopSm90TmaGmmaWarpSpecializedFP8ILi2ENS5_IJNS4_1CILi1EEESB_SB_EEENS1_35KernelTmaWarpSpecializedCooperativeEEENS5_IJNSA_ILi256EEENSA_ILi176EEESF_EEENS_12float_e4m3_tENS5_IJlSB_lEEESI_SJ_NS4_8TiledMMAINS4_8MMA_AtomIJNS4_4SM904GMMA30MMA_64x16x32_F32E4M3E4M3_SS_TNILNSN_7ScaleInE1ELSP_1EEEEEENS4_6LayoutINS5_IJNSA_ILi2EEESB_SB_EEENS5_IJSB_NSA_ILi0EEESV_EEEEENS5_IJNS4_10UnderscoreESY_SY_EEEEENS4_13SM90_TMA_LOADENS4_14ComposedLayoutINS4_7SwizzleILi3ELi4ELi3EEENS4_18smem_ptr_flag_bitsILi8EEENSS_INS5_IJNSA_ILi8EEENSA_ILi128EEEEEENS5_IJS18_SB_EEEEEEEvNS4_8identityES11_S1C_vS1D_EENS_8epilogue10collective6detail29Sm90TmaWarpSpecializedAdapterINS1G_15DefaultEpilogueISI_SJ_SJ_NS1F_6thread17LinearCombinationISI_Li1EffLNS1K_9ScaleType4KindE0ELNS_15FloatRoundStyleE2ESI_EENS1_15EpilogueDefaultEEEEEvvEEEEvNT_6ParamsE --------------------------
	.section	.nv.info._ZN7cutlass13device_kernelINS_4gemm6kernel13GemmUniversalIN4cute5tupleIJiiiiEEENS1_10collective13CollectiveMmaINS1_37MainloopSm90TmaGmmaWarpSpecializedFP8ILi2ENS5_IJNS4_1CILi1EEESB_SB_EEENS1_35KernelTmaWarpSpecializedCooperativeEEENS5_IJNSA_ILi256EEENSA_ILi176EEESF_EEENS_12float_e4m3_tENS5_IJlSB_lEEESI_SJ_NS4_8TiledMMAINS4_8MMA_AtomIJNS4_4SM904GMMA30MMA_64x16x32_F32E4M3E4M3_SS_TNILNSN_7ScaleInE1ELSP_1EEEEEENS4_6LayoutINS5_IJNSA_ILi2EEESB_SB_EEENS5_IJSB_NSA_ILi0EEESV_EEEEENS5_IJNS4_10UnderscoreESY_SY_EEEEENS4_13SM90_TMA_LOADENS4_14ComposedLayoutINS4_7SwizzleILi3ELi4ELi3EEENS4_18smem_ptr_flag_bitsILi8EEENSS_INS5_IJNSA_ILi8EEENSA_ILi128EEEEEENS5_IJS18_SB_EEEEEEEvNS4_8identityES11_S1C_vS1D_EENS_8epilogue10collective6detail29Sm90TmaWarpSpecializedAdapterINS1G_15DefaultEpilogueISI_SJ_SJ_NS1F_6thread17LinearCombinationISI_Li1EffLNS1K_9ScaleType4KindE0ELNS_15FloatRoundStyleE2ESI_EENS1_15EpilogueDefaultEEEEEvvEEEEvNT_6ParamsE,"",@"SHT_CUDA_INFO"
	.sectionflags	@""
	.align	4


	//----- nvinfo : EIATTR_CUDA_API_VERSION
	.align		4
        /*0000*/ 	.byte	0x04, 0x37
        /*0002*/ 	.short	(.L_18 - .L_17)
.L_17:
        /*0004*/ 	.word	0x00000082


	//----- nvinfo : EIATTR_KPARAM_INFO
	.align		4
.L_18:
        /*0008*/ 	.byte	0x04, 0x17
        /*000a*/ 	.short	(.L_20 - .L_19)
.L_19:
        /*000c*/ 	.word	0x00000000
        /*0010*/ 	.short	0x0000
        /*0012*/ 	.short	0x0070
        /*0014*/ 	.byte	0x00, 0xf0, 0x01, 0x10


	//----- nvinfo : EIATTR_SPARSE_MMA_MASK
	.align		4
.L_20:
        /*0018*/ 	.byte	0x03, 0x50
        /*001a*/ 	.short	0x0000


	//----- nvinfo : EIATTR_MAXREG_COUNT
	.align		4
        /*001c*/ 	.byte	0x03, 0x1b
        /*001e*/ 	.short	0x00a8


	//----- nvinfo : EIATTR_NUM_BARRIERS
	.align		4
        /*0020*/ 	.byte	0x02, 0x4c
        /*0022*/ 	.byte	0x01
	.zero		1


	//----- nvinfo : EIATTR_ANNOTATIONS
	.align		4
        /*0024*/ 	.byte	0x04, 0x55
        /*0026*/ 	.short	(.L_22 - .L_21)


	//   ....[0]....
.L_21:
        /*0028*/ 	.word	0x00000001
        /*002c*/ 	.byte	0x50, 0x02, 0x00, 0x00, 0x01, 0x00, 0x00, 0x00, 0x70, 0x05, 0x00, 0x00, 0x01, 0x00, 0x00, 0x00
        /* <DEDUP_REMOVED lines=650> */
        /*28dc*/ 	.byte	0x10, 0xd0, 0x01, 0x00, 0x01, 0x00, 0x00, 0x00, 0x60, 0xd0, 0x01, 0x00


	//----- nvinfo : EIATTR_MERCURY_ISA_VERSION
	.align		4
.L_22:
        /*28e8*/ 	.byte	0x03, 0x5f
        /*28ea*/ 	.short	0x0101


	//----- nvinfo : EIATTR_INT_WARP_WIDE_INSTR_OFFSETS
	.align		4
        /*28ec*/ 	.byte	0x04, 0x31
        /*28ee*/ 	.short	(.L_24 - .L_23)


	//   ....[0]....
.L_23:
        /*28f0*/ 	.word	0x00000440


	//   ....[1]....
        /*28f4*/ 	.word	0x00000450


	//   ....[2]....
        /*28f8*/ 	.word	0x00000580


	//----- nvinfo : EIATTR_COOP_GROUP_MASK_REGIDS
	.align		4
.L_24:
        /*28fc*/ 	.byte	0x04, 0x29
        /*28fe*/ 	.short	(.L_26 - .L_25)


	//   ....[0]....
.L_25:
        /*2900*/ 	.word	0xffffffff


	//   ....[1]....
        /*2904*/ 	.word	0xffffffff


	//   ....[2]....
        /*2908*/ 	.word	0xffffffff


	//   ....[3]....
        /*290c*/ 	.word	0xffffffff


	//   ....[4]....
        /*2910*/ 	.word	0xffffffff


	//----- nvinfo : EIATTR_COOP_GROUP_INSTR_OFFSETS
	.align		4
.L_26:
        /*2914*/ 	.byte	0x04, 0x28
        /*2916*/ 	.short	(.L_28 - .L_27)


	//   ....[0]....
.L_27:
        /*2918*/ 	.word	0x00000070


	//   ....[1]....
        /*291c*/ 	.word	0x00000080


	//   ....[2]....
        /*2920*/ 	.word	0x000001a0


	//   ....[3]....
        /*2924*/ 	.word	0x00000390


	//   ....[4]....
        /*2928*/ 	.word	0x00001720


	//----- nvinfo : EIATTR_REG_RECONFIG
	.align		4
.L_28:
        /*292c*/ 	.byte	0x01, 0x54
	.zero		2


	//----- nvinfo : EIATTR_MBARRIER_INSTR_OFFSETS
	.align		4
        /*2930*/ 	.byte	0x04, 0x39
        /*2932*/ 	.short	(.L_30 - .L_29)


	//   ....[0]....
.L_29:
        /*2934*/ 	.word	0x00000340
        /*2938*/ 	.word	0x000000ff
        /*293c*/ 	.word	0x00000000
        /*2940*/ 	.short	0x0100
        /*2942*/ 	.byte	0x09
	.zero		1


	//   ....[1]....
        /*2944*/ 	.word	0x00000350
        /*2948*/ 	.word	0x000000ff
        /*294c*/ 	.word	0x00000010
        /*2950*/ 	.short	0x0100
        /*2952*/ 	.byte	0x09
	.zero		1


	//   ....[2]....
        /*2954*/ 	.word	0x00000360
        /*2958*/ 	.word	0x000000ff
        /*295c*/ 	.word	0x00000008
        /*2960*/ 	.short	0x0100
        /*2962*/ 	.byte	0x09
	.zero		1


	//   ....[3]....
        /*2964*/ 	.word	0x00000370
        /*2968*/ 	.word	0x000000ff
        /*296c*/ 	.word	0x00000018
        /*2970*/ 	.short	0x0100
        /*2972*/ 	.byte	0x09
	.zero		1


	//   ....[4]....
        /*2974*/ 	.word	0x000005b0
        /*2978*/ 	.word	0x000000ff
        /*297c*/ 	.word	0x00000030
        /*2980*/ 	.short	0x0100
        /*2982*/ 	.byte	0x06
	.zero		1


	//   ....[5]....
        /*2984*/ 	.word	0x000005c0
        /*2988*/ 	.word	0x000000ff
        /*298c*/ 	.word	0x00000038
        /*2990*/ 	.short	0x0100
        /*2992*/ 	.byte	0x06
	.zero		1


	//   ....[6]....
        /*2994*/ 	.word	0x00002260
        /*2998*/ 	.word	0x000000ff
        /*299c*/ 	.word	0x00000000
        /*29a0*/ 	.short	0x010a
        /*29a2*/ 	.byte	0x05
	.zero		1


	//   ....[7]....
        /*29a4*/ 	.word	0x000022c0
        /*29a8*/ 	.word	0x000000ff
        /*29ac*/ 	.word	0x00000000
        /*29b0*/ 	.short	0x010a
        /*29b2*/ 	.byte	0x05
	.zero		1


	//   ....[8]....
        /*29b4*/ 	.word	0x00007010
        /*29b8*/ 	.word	0x000000ff
        /*29bc*/ 	.word	0x00000000
        /*29c0*/ 	.short	0x010a
        /*29c2*/ 	.byte	0x08
	.zero		1


	//   ....[9]....
        /*29c4*/ 	.word	0x00007050
        /*29c8*/ 	.word	0x000000ff
        /*29cc*/ 	.word	0x00000000
        /*29d0*/ 	.short	0x010a
        /*29d2*/ 	.byte	0x08
	.zero		1


	//   ....[10]....
        /*29d4*/ 	.word	0x0000bbe0
        /*29d8*/ 	.word	0x000000ff
        /*29dc*/ 	.word	0x00000000
        /*29e0*/ 	.short	0x0101
        /*29e2*/ 	.byte	0x06
	.zero		1


	//   ....[11]....
        /*29e4*/ 	.word	0x0000ddf0
        /*29e8*/ 	.word	0x000000ff
        /*29ec*/ 	.word	0x00000000
        /*29f0*/ 	.short	0x0101
        /*29f2*/ 	.byte	0x05
	.zero		1


	//   ....[12]....
        /*29f4*/ 	.word	0x0001c2c0
        /*29f8*/ 	.word	0x0000000c
        /*29fc*/ 	.word	0x00000010
        /*2a00*/ 	.short	0x010a
        /*2a02*/ 	.byte	0x3f
	.zero		1


	//   ....[13]....
        /*2a04*/ 	.word	0x0001c740
        /*2a08*/ 	.word	0x00000003
        /*2a0c*/ 	.word	0x00000038
        /*2a10*/ 	.short	0x0101
        /*2a12*/ 	.byte	0x3f
	.zero		1


	//   ....[14]....
        /*2a14*/ 	.word	0x0001ced0
        /*2a18*/ 	.word	0x00000007
        /*2a1c*/ 	.word	0x00000000
        /*2a20*/ 	.short	0x010a
        /*2a22*/ 	.byte	0x3f
	.zero		1


	//   ....[15]....
        /*2a24*/ 	.word	0x0001cf50
        /*2a28*/ 	.word	0x00000003
        /*2a2c*/ 	.word	0x00000000
        /*2a30*/ 	.short	0x010a
        /*2a32*/ 	.byte	0x3f
	.zero		1


	//   ....[16]....
        /*2a34*/ 	.word	0x0001cfc0
        /*2a38*/ 	.word	0x00000003
        /*2a3c*/ 	.word	0x00000000
        /*2a40*/ 	.short	0x010a
        /*2a42*/ 	.byte	0x3f
	.zero		1


	//   ....[17]....
        /*2a44*/ 	.word	0x0001d030
        /*2a48*/ 	.word	0x00000000
        /*2a4c*/ 	.word	0x00000000
        /*2a50*/ 	.short	0x010a
        /*2a52*/ 	.byte	0x3f
	.zero		1


	//   ....[18]....
        /*2a54*/ 	.word	0x0001d110
        /*2a58*/ 	.word	0x0000000c
        /*2a5c*/ 	.word	0x00000010
        /*2a60*/ 	.short	0x010a
        /*2a62*/ 	.byte	0x3f
	.zero		1


	//   ....[19]....
        /*2a64*/ 	.word	0x0001d1f0
        /*2a68*/ 	.word	0x00000007
        /*2a6c*/ 	.word	0x00000000
        /*2a70*/ 	.short	0x010a
        /*2a72*/ 	.byte	0x3f
	.zero		1


	//----- nvinfo : EIATTR_NUM_MBARRIERS
	.align		4
.L_30:
        /*2a74*/ 	.byte	0x03, 0x38
        /*2a76*/ 	.short	0x0006


	//----- nvinfo : EIATTR_EXIT_INSTR_OFFSETS
	.align		4
        /*2a78*/ 	.byte	0x04, 0x1c
        /*2a7a*/ 	.short	(.L_32 - .L_31)


	//   ....[0]....
.L_31:
        /*2a7c*/ 	.word	0x00000620


	//   ....[1]....
        /*2a80*/ 	.word	0x00000fc0


	//   ....[2]....
        /*2a84*/ 	.word	0x0001b8d0


	//   ....[3]....
        /*2a88*/ 	.word	0x0001bf30


	//   ....[4]....
        /*2a8c*/ 	.word	0x0001cfa0


	//----- nvinfo : EIATTR_MAX_THREADS
	.align		4
.L_32:
        /*2a90*/ 	.byte	0x04, 0x05
        /*2a92*/ 	.short	(.L_34 - .L_33)
.L_33:
        /*2a94*/ 	.word	0x00000180
        /*2a98*/ 	.word	0x00000001
        /*2a9c*/ 	.word	0x00000001


	//----- nvinfo : EIATTR_CRS_STACK_SIZE
	.align		4
.L_34:
        /*2aa0*/ 	.byte	0x04, 0x1e
        /*2aa2*/ 	.short	(.L_36 - .L_35)
.L_35:
        /*2aa4*/ 	.word	0x00000000


	//----- nvinfo : EIATTR_CBANK_PARAM_SIZE
	.align		4
.L_36:
        /*2aa8*/ 	.byte	0x03, 0x19
        /*2aaa*/ 	.short	0x0470


	//----- nvinfo : EIATTR_PARAM_CBANK
	.align		4
        /*2aac*/ 	.byte	0x04, 0x0a
        /*2aae*/ 	.short	(.L_38 - .L_37)
	.align		4
.L_37:
        /*2ab0*/ 	.word	index@(.nv.constant0._ZN7cutlass13device_kernelINS_4gemm6kernel13GemmUniversalIN4cute5tupleIJiiiiEEENS1_10collective13CollectiveMmaINS1_37MainloopSm90TmaGmmaWarpSpecializedFP8ILi2ENS5_IJNS4_1CILi1EEESB_SB_EEENS1_35KernelTmaWarpSpecializedCooperativeEEENS5_IJNSA_ILi256EEENSA_ILi176EEESF_EEENS_12float_e4m3_tENS5_IJlSB_lEEESI_SJ_NS4_8TiledMMAINS4_8MMA_AtomIJNS4_4SM904GMMA30MMA_64x16x32_F32E4M3E4M3_SS_TNILNSN_7ScaleInE1ELSP_1EEEEEENS4_6LayoutINS5_IJNSA_ILi2EEESB_SB_EEENS5_IJSB_NSA_ILi0EEESV_EEEEENS5_IJNS4_10UnderscoreESY_SY_EEEEENS4_13SM90_TMA_LOADENS4_14ComposedLayoutINS4_7SwizzleILi3ELi4ELi3EEENS4_18smem_ptr_flag_bitsILi8EEENSS_INS5_IJNSA_ILi8EEENSA_ILi128EEEEEENS5_IJS18_SB_EEEEEEEvNS4_8identityES11_S1C_vS1D_EENS_8epilogue10collective6detail29Sm90TmaWarpSpecializedAdapterINS1G_15DefaultEpilogueISI_SJ_SJ_NS1F_6thread17LinearCombinationISI_Li1EffLNS1K_9ScaleType4KindE0ELNS_15FloatRoundStyleE2ESI_EENS1_15EpilogueDefaultEEEEEvvEEEEvNT_6ParamsE)
        /*2ab4*/ 	.short	0x0210
        /*2ab6*/ 	.short	0x0470


	//----- nvinfo : EIATTR_SW_WAR
	.align		4
.L_38:
        /*2ab8*/ 	.byte	0x04, 0x36
        /*2aba*/ 	.short	(.L_40 - .L_39)
.L_39:
        /*2abc*/ 	.word	0x00000008
.L_40:


//--------------------- .nv.callgraph             --------------------------
	.section	.nv.callgraph,"",@"SHT_CUDA_CALLGRAPH"
	.align	4
	.sectionentsize	8
	.align		4
        /*0000*/ 	.word	0x00000000
	.align		4
        /*0004*/ 	.word	0xffffffff
	.align		4
        /*0008*/ 	.word	0x00000000
	.align		4
        /*000c*/ 	.word	0xfffffffe
	.align		4
        /*0010*/ 	.word	0x00000000
	.align		4
        /*0014*/ 	.word	0xfffffffd
	.align		4
        /*0018*/ 	.word	0x00000000
	.align		4
        /*001c*/ 	.word	0xfffffffc


//--------------------- .nv.constant4             --------------------------
	.section	.nv.constant4,"a",@progbits
	.align	8
	.align		8
.nv.constant4:
        /*0000*/ 	.dword	_ZN39_INTERNAL_830b66fd_4_k_cu_ecf2962c_70584cuda3std3__45__cpo5beginE
	.align		8
        /*0008*/ 	.dword	_ZN39_INTERNAL_830b66fd_4_k_cu_ecf2962c_70584cuda3std3__45__cpo3endE
	.align		8
        /*0010*/ 	.dword	_ZN39_INTERNAL_830b66fd_4_k_cu_ecf2962c_70584cuda3std3__45__cpo6cbeginE
	.align		8
        /*0018*/ 	.dword	_ZN39_INTERNAL_830b66fd_4_k_cu_ecf2962c_70584cuda3std3__45__cpo4cendE
	.align		8
        /*0020*/ 	.dword	_ZN39_INTERNAL_830b66fd_4_k_cu_ecf2962c_70584cuda3std3__441_GLOBAL__N__830b66fd_4_k_cu_ecf2962c_70586ignoreE
	.align		8
        /*0028*/ 	.dword	_ZN39_INTERNAL_830b66fd_4_k_cu_ecf2962c_70584cuda3std3__419piecewise_constructE
	.align		8
        /*0030*/ 	.dword	_ZN39_INTERNAL_830b66fd_4_k_cu_ecf2962c_70584cuda3std3__48in_placeE
	.align		8
        /*0038*/ 	.dword	_ZN39_INTERNAL_830b66fd_4_k_cu_ecf2962c_70584cuda3std6ranges3__45__cpo4swapE
	.align		8
        /*0040*/ 	.dword	_ZN39_INTERNAL_830b66fd_4_k_cu_ecf2962c_70584cuda3std6ranges3__45__cpo9iter_moveE
	.align		8
        /*0048*/ 	.dword	_ZN39_INTERNAL_830b66fd_4_k_cu_ecf2962c_70584cute7productE
	.align		8
        /*0050*/ 	.dword	_ZN39_INTERNAL_830b66fd_4_k_cu_ecf2962c_70584cute1_E


//--------------------- .text._ZN7cutlass13device_kernelINS_4gemm6kernel13GemmUniversalIN4cute5tupleIJiiiiEEENS1_10collective13CollectiveMmaINS1_37MainloopSm90TmaGmmaWarpSpecializedFP8ILi2ENS5_IJNS4_1CILi1EEESB_SB_EEENS1_35KernelTmaWarpSpecializedCooperativeEEENS5_IJNSA_ILi256EEENSA_ILi176EEESF_EEENS_12float_e4m3_tENS5_IJlSB_lEEESI_SJ_NS4_8TiledMMAINS4_8MMA_AtomIJNS4_4SM904GMMA30MMA_64x16x32_F32E4M3E4M3_SS_TNILNSN_7ScaleInE1ELSP_1EEEEEENS4_6LayoutINS5_IJNSA_ILi2EEESB_SB_EEENS5_IJSB_NSA_ILi0EEESV_EEEEENS5_IJNS4_10UnderscoreESY_SY_EEEEENS4_13SM90_TMA_LOADENS4_14ComposedLayoutINS4_7SwizzleILi3ELi4ELi3EEENS4_18smem_ptr_flag_bitsILi8EEENSS_INS5_IJNSA_ILi8EEENSA_ILi128EEEEEENS5_IJS18_SB_EEEEEEEvNS4_8identityES11_S1C_vS1D_EENS_8epilogue10collective6detail29Sm90TmaWarpSpecializedAdapterINS1G_15DefaultEpilogueISI_SJ_SJ_NS1F_6thread17LinearCombinationISI_Li1EffLNS1K_9ScaleType4KindE0ELNS_15FloatRoundStyleE2ESI_EENS1_15EpilogueDefaultEEEEEvvEEEEvNT_6ParamsE --------------------------
	.section	.text._ZN7cutlass13device_kernelINS_4gemm6kernel13GemmUniversalIN4cute5tupleIJiiiiEEENS1_10collective13CollectiveMmaINS1_37MainloopSm90TmaGmmaWarpSpecializedFP8ILi2ENS5_IJNS4_1CILi1EEESB_SB_EEENS1_35KernelTmaWarpSpecializedCooperativeEEENS5_IJNSA_ILi256EEENSA_ILi176EEESF_EEENS_12float_e4m3_tENS5_IJlSB_lEEESI_SJ_NS4_8TiledMMAINS4_8MMA_AtomIJNS4_4SM904GMMA30MMA_64x16x32_F32E4M3E4M3_SS_TNILNSN_7ScaleInE1ELSP_1EEEEEENS4_6LayoutINS5_IJNSA_ILi2EEESB_SB_EEENS5_IJSB_NSA_ILi0EEESV_EEEEENS5_IJNS4_10UnderscoreESY_SY_EEEEENS4_13SM90_TMA_LOADENS4_14ComposedLayoutINS4_7SwizzleILi3ELi4ELi3EEENS4_18smem_ptr_flag_bitsILi8EEENSS_INS5_IJNSA_ILi8EEENSA_ILi128EEEEEENS5_IJS18_SB_EEEEEEEvNS4_8identityES11_S1C_vS1D_EENS_8epilogue10collective6detail29Sm90TmaWarpSpecializedAdapterINS1G_15DefaultEpilogueISI_SJ_SJ_NS1F_6thread17LinearCombinationISI_Li1EffLNS1K_9ScaleType4KindE0ELNS_15FloatRoundStyleE2ESI_EENS1_15EpilogueDefaultEEEEEvvEEEEvNT_6ParamsE,"ax",@progbits
	.align	128
.text._ZN7cutlass13device_kernelINS_4gemm6kernel13GemmUniversalIN4cute5tupleIJiiiiEEENS1_10collective13CollectiveMmaINS1_37MainloopSm90TmaGmmaWarpSpecializedFP8ILi2ENS5_IJNS4_1CILi1EEESB_SB_EEENS1_35KernelTmaWarpSpecializedCooperativeEEENS5_IJNSA_ILi256EEENSA_ILi176EEESF_EEENS_12float_e4m3_tENS5_IJlSB_lEEESI_SJ_NS4_8TiledMMAINS4_8MMA_AtomIJNS4_4SM904GMMA30MMA_64x16x32_F32E4M3E4M3_SS_TNILNSN_7ScaleInE1ELSP_1EEEEEENS4_6LayoutINS5_IJNSA_ILi2EEESB_SB_EEENS5_IJSB_NSA_ILi0EEESV_EEEEENS5_IJNS4_10UnderscoreESY_SY_EEEEENS4_13SM90_TMA_LOADENS4_14ComposedLayoutINS4_7SwizzleILi3ELi4ELi3EEENS4_18smem_ptr_flag_bitsILi8EEENSS_INS5_IJNSA_ILi8EEENSA_ILi128EEEEEENS5_IJS18_SB_EEEEEEEvNS4_8identityES11_S1C_vS1D_EENS_8epilogue10collective6detail29Sm90TmaWarpSpecializedAdapterINS1G_15DefaultEpilogueISI_SJ_SJ_NS1F_6thread17LinearCombinationISI_Li1EffLNS1K_9ScaleType4KindE0ELNS_15FloatRoundStyleE2ESI_EENS1_15EpilogueDefaultEEEEEvvEEEEvNT_6ParamsE:
        .type           _ZN7cutlass13device_kernelINS_4gemm6kernel13GemmUniversalIN4cute5tupleIJiiiiEEENS1_10collective13CollectiveMmaINS1_37MainloopSm90TmaGmmaWarpSpecializedFP8ILi2ENS5_IJNS4_1CILi1EEESB_SB_EEENS1_35KernelTmaWarpSpecializedCooperativeEEENS5_IJNSA_ILi256EEENSA_ILi176EEESF_EEENS_12float_e4m3_tENS5_IJlSB_lEEESI_SJ_NS4_8TiledMMAINS4_8MMA_AtomIJNS4_4SM904GMMA30MMA_64x16x32_F32E4M3E4M3_SS_TNILNSN_7ScaleInE1ELSP_1EEEEEENS4_6LayoutINS5_IJNSA_ILi2EEESB_SB_EEENS5_IJSB_NSA_ILi0EEESV_EEEEENS5_IJNS4_10UnderscoreESY_SY_EEEEENS4_13SM90_TMA_LOADENS4_14ComposedLayoutINS4_7SwizzleILi3ELi4ELi3EEENS4_18smem_ptr_flag_bitsILi8EEENSS_INS5_IJNSA_ILi8EEENSA_ILi128EEEEEENS5_IJS18_SB_EEEEEEEvNS4_8identityES11_S1C_vS1D_EENS_8epilogue10collective6detail29Sm90TmaWarpSpecializedAdapterINS1G_15DefaultEpilogueISI_SJ_SJ_NS1F_6thread17LinearCombinationISI_Li1EffLNS1K_9ScaleType4KindE0ELNS_15FloatRoundStyleE2ESI_EENS1_15EpilogueDefaultEEEEEvvEEEEvNT_6ParamsE,@function
        .size           _ZN7cutlass13device_kernelINS_4gemm6kernel13GemmUniversalIN4cute5tupleIJiiiiEEENS1_10collective13CollectiveMmaINS1_37MainloopSm90TmaGmmaWarpSpecializedFP8ILi2ENS5_IJNS4_1CILi1EEESB_SB_EEENS1_35KernelTmaWarpSpecializedCooperativeEEENS5_IJNSA_ILi256EEENSA_ILi176EEESF_EEENS_12float_e4m3_tENS5_IJlSB_lEEESI_SJ_NS4_8TiledMMAINS4_8MMA_AtomIJNS4_4SM904GMMA30MMA_64x16x32_F32E4M3E4M3_SS_TNILNSN_7ScaleInE1ELSP_1EEEEEENS4_6LayoutINS5_IJNSA_ILi2EEESB_SB_EEENS5_IJSB_NSA_ILi0EEESV_EEEEENS5_IJNS4_10UnderscoreESY_SY_EEEEENS4_13SM90_TMA_LOADENS4_14ComposedLayoutINS4_7SwizzleILi3ELi4ELi3EEENS4_18smem_ptr_flag_bitsILi8EEENSS_INS5_IJNSA_ILi8EEENSA_ILi128EEEEEENS5_IJS18_SB_EEEEEEEvNS4_8identityES11_S1C_vS1D_EENS_8epilogue10collective6detail29Sm90TmaWarpSpecializedAdapterINS1G_15DefaultEpilogueISI_SJ_SJ_NS1F_6thread17LinearCombinationISI_Li1EffLNS1K_9ScaleType4KindE0ELNS_15FloatRoundStyleE2ESI_EENS1_15EpilogueDefaultEEEEEvvEEEEvNT_6ParamsE,(.L_x_421 - _ZN7cutlass13device_kernelINS_4gemm6kernel13GemmUniversalIN4cute5tupleIJiiiiEEENS1_10collective13CollectiveMmaINS1_37MainloopSm90TmaGmmaWarpSpecializedFP8ILi2ENS5_IJNS4_1CILi1EEESB_SB_EEENS1_35KernelTmaWarpSpecializedCooperativeEEENS5_IJNSA_ILi256EEENSA_ILi176EEESF_EEENS_12float_e4m3_tENS5_IJlSB_lEEESI_SJ_NS4_8TiledMMAINS4_8MMA_AtomIJNS4_4SM904GMMA30MMA_64x16x32_F32E4M3E4M3_SS_TNILNSN_7ScaleInE1ELSP_1EEEEEENS4_6LayoutINS5_IJNSA_ILi2EEESB_SB_EEENS5_IJSB_NSA_ILi0EEESV_EEEEENS5_IJNS4_10UnderscoreESY_SY_EEEEENS4_13SM90_TMA_LOADENS4_14ComposedLayoutINS4_7SwizzleILi3ELi4ELi3EEENS4_18smem_ptr_flag_bitsILi8EEENSS_INS5_IJNSA_ILi8EEENSA_ILi128EEEEEENS5_IJS18_SB_EEEEEEEvNS4_8identityES11_S1C_vS1D_EENS_8epilogue10collective6detail29Sm90TmaWarpSpecializedAdapterINS1G_15DefaultEpilogueISI_SJ_SJ_NS1F_6thread17LinearCombinationISI_Li1EffLNS1K_9ScaleType4KindE0ELNS_15FloatRoundStyleE2ESI_EENS1_15EpilogueDefaultEEEEEvvEEEEvNT_6ParamsE)
        .other          _ZN7cutlass13device_kernelINS_4gemm6kernel13GemmUniversalIN4cute5tupleIJiiiiEEENS1_10collective13CollectiveMmaINS1_37MainloopSm90TmaGmmaWarpSpecializedFP8ILi2ENS5_IJNS4_1CILi1EEESB_SB_EEENS1_35KernelTmaWarpSpecializedCooperativeEEENS5_IJNSA_ILi256EEENSA_ILi176EEESF_EEENS_12float_e4m3_tENS5_IJlSB_lEEESI_SJ_NS4_8TiledMMAINS4_8MMA_AtomIJNS4_4SM904GMMA30MMA_64x16x32_F32E4M3E4M3_SS_TNILNSN_7ScaleInE1ELSP_1EEEEEENS4_6LayoutINS5_IJNSA_ILi2EEESB_SB_EEENS5_IJSB_NSA_ILi0EEESV_EEEEENS5_IJNS4_10UnderscoreESY_SY_EEEEENS4_13SM90_TMA_LOADENS4_14ComposedLayoutINS4_7SwizzleILi3ELi4ELi3EEENS4_18smem_ptr_flag_bitsILi8EEENSS_INS5_IJNSA_ILi8EEENSA_ILi128EEEEEENS5_IJS18_SB_EEEEEEEvNS4_8identityES11_S1C_vS1D_EENS_8epilogue10collective6detail29Sm90TmaWarpSpecializedAdapterINS1G_15DefaultEpilogueISI_SJ_SJ_NS1F_6thread17LinearCombinationISI_Li1EffLNS1K_9ScaleType4KindE0ELNS_15FloatRoundStyleE2ESI_EENS1_15EpilogueDefaultEEEEEvvEEEEvNT_6ParamsE,@"STO_CUDA_ENTRY STV_DEFAULT"
_ZN7cutlass13device_kernelINS_4gemm6kernel13GemmUniversalIN4cute5tupleIJiiiiEEENS1_10collective13CollectiveMmaINS1_37MainloopSm90TmaGmmaWarpSpecializedFP8ILi2ENS5_IJNS4_1CILi1EEESB_SB_EEENS1_35KernelTmaWarpSpecializedCooperativeEEENS5_IJNSA_ILi256EEENSA_ILi176EEESF_EEENS_12float_e4m3_tENS5_IJlSB_lEEESI_SJ_NS4_8TiledMMAINS4_8MMA_AtomIJNS4_4SM904GMMA30MMA_64x16x32_F32E4M3E4M3_SS_TNILNSN_7ScaleInE1ELSP_1EEEEEENS4_6LayoutINS5_IJNSA_ILi2EEESB_SB_EEENS5_IJSB_NSA_ILi0EEESV_EEEEENS5_IJNS4_10UnderscoreESY_SY_EEEEENS4_13SM90_TMA_LOADENS4_14ComposedLayoutINS4_7SwizzleILi3ELi4ELi3EEENS4_18smem_ptr_flag_bitsILi8EEENSS_INS5_IJNSA_ILi8EEENSA_ILi128EEEEEENS5_IJS18_SB_EEEEEEEvNS4_8identityES11_S1C_vS1D_EENS_8epilogue10collective6detail29Sm90TmaWarpSpecializedAdapterINS1G_15DefaultEpilogueISI_SJ_SJ_NS1F_6thread17LinearCombinationISI_Li1EffLNS1K_9ScaleType4KindE0ELNS_15FloatRoundStyleE2ESI_EENS1_15EpilogueDefaultEEEEEvvEEEEvNT_6ParamsE:
[----:B------:R-:W0:Y:S02]  /*0000*/  LDC R1, c[0x0][0x28] ;  /* 0x00000a00ff017b82 */ /* 0x000e240000000800 */
[----:B0-----:R-:W-:Y:S01]  /*0010*/  VIADD R1, R1, 0xfffffd68 ;  /* 0xfffffd6801017836 */ /* 0x001fe20000000000 */
[----:B------:R-:W0:Y:S01]  /*0020*/  S2R R2, SR_TID.X ;  /* 0x0000000000027919 */ /* 0x000e220000002100 */
[----:B------:R-:W-:Y:S01]  /*0030*/  ELECT P0, URZ, PT ;  /* 0x00000000003f782f */ /* 0x000fe20003800000 */
[----:B------:R-:W-:Y:S01]  /*0040*/  BSSY B0, `(.L_x_0) ;  /* 0x0000015000007945 */ /* 0x000fe20003800000 */
[--C-:B0-----:R-:W-:Y:S02]  /*0050*/  SHF.R.U32.HI R0, RZ, 0x5, R2.reuse ;  /* 0x00000005ff007819 */ /* 0x101fe40000011602 */
[----:B------:R-:W-:-:S03]  /*0060*/  SHF.R.U32.HI R2, RZ, 0x7, R2 ;  /* 0x00000007ff027819 */ /* 0x000fc60000011602 */
[----:B------:R-:W0:Y:S04]  /*0070*/  SHFL.IDX PT, R3, R0, RZ, 0x1f ;  /* 0x00001fff00037589 */ /* 0x000e2800000e0000 */
[----:B------:R-:W1:Y:S01]  /*0080*/  SHFL.IDX PT, R2, R2, RZ, 0x1f ;  /* 0x00001fff02027589 */ /* 0x000e6200000e0000 */
[----:B0-----:R-:W-:Y:S02]  /*0090*/  R2UR UR4, R3 ;  /* 0x00000000030472ca */ /* 0x001fe400000e0000 */
[----:B-1----:R-:W-:-:S11]  /*00a0*/  R2UR UR6, R2 ;  /* 0x00000000020672ca */ /* 0x002fd600000e0000 */
[----:B------:R-:W-:Y:S02]  /*00b0*/  USHF.R.S32.HI UR5, URZ, 0x1f, UR4 ;  /* 0x0000001f3f057899 */ /* 0x000fe40008011404 */
[----:B------:R-:W-:Y:S02]  /*00c0*/  ISETP.NE.OR P0, PT, RZ, UR4, !P0 ;  /* 0x00000004ff007c0c */ /* 0x000fe4000c705670 */
[----:B------:R-:W-:-:S04]  /*00d0*/  ULEA.HI UR5, UR5, UR4, URZ, 0x2 ;  /* 0x0000000405057291 */ /* 0x000fc8000f8f103f */
[----:B------:R-:W-:-:S04]  /*00e0*/  ULOP3.LUT UR5, UR5, 0xfffffffc, URZ, 0xc0, !UPT ;  /* 0xfffffffc05057892 */ /* 0x000fc8000f8ec03f */
[----:B------:R-:W-:-:S03]  /*00f0*/  UIADD3 UR8, UR4, -UR5, URZ ;  /* 0x8000000504087290 */ /* 0x000fc6000fffe03f */
[----:B------:R-:W-:Y:S09]  /*0100*/  @P0 BRA `(.L_x_1) ;  /* 0x0000000000200947 */ /* 0x000ff20003800000 */
[----:B------:R-:W-:Y:S02]  /*0110*/  ULDC.64 UR4, c[0x0][0x198] ;  /* 0x0000660000047ab9 */ /* 0x000fe40000000a00 */
[----:B------:R-:W-:Y:S02]  /*0120*/  UIADD3 UR10, UP0, UR4, 0xf0, URZ ;  /* 0x000000f0040a7890 */ /* 0x000fe4000ff1e03f */
[----:B------:R-:W-:Y:S02]  /*0130*/  UIADD3 UR4, UP1, UR4, 0x1f0, URZ ;  /* 0x000001f004047890 */ /* 0x000fe4000ff3e03f */
[----:B------:R-:W-:Y:S02]  /*0140*/  UIADD3.X UR11, URZ, UR5, URZ, UP0, !UPT ;  /* 0x000000053f0b7290 */ /* 0x000fe400087fe43f */
[----:B------:R-:W-:-:S07]  /*0150*/  UIADD3.X UR5, URZ, UR5, URZ, UP1, !UPT ;  /* 0x000000053f057290 */ /* 0x000fce0008ffe43f */
[----:B------:R0:W-:Y:S02]  /*0160*/  UTMACCTL.PF [UR10] ;  /* 0x000000000a0079b9 */ /* 0x0001e40008040000 */
[----:B------:R0:W-:Y:S02]  /*0170*/  UTMACCTL.PF [UR4] ;  /* 0x00000000040079b9 */ /* 0x0001e40008040000 */
[----:B0-----:R-:W-:Y:S01]  /*0180*/  NOP ;  /* 0x0000000000007918 */ /* 0x001fe20000000000 */
.L_x_1:
[----:B------:R-:W-:Y:S05]  /*0190*/  BSYNC B0 ;  /* 0x0000000000007941 */ /* 0x000fea0003800000 */
.L_x_0:
[----:B------:R-:W0:Y:S01]  /*01a0*/  SHFL.IDX PT, R2, R0, RZ, 0x1f ;  /* 0x00001fff00027589 */ /* 0x000e2200000e0000 */
[----:B------:R-:W-:Y:S01]  /*01b0*/  UISETP.NE.AND UP0, UPT, UR8, 0x3, UPT ;  /* 0x000000030800788c */ /* 0x000fe2000bf05270 */
[----:B------:R-:W-:Y:S01]  /*01c0*/  ISETP.NE.AND P1, PT, RZ, UR6, PT ;  /* 0x00000006ff007c0c */ /* 0x000fe2000bf25270 */
[----:B------:R-:W-:Y:S02]  /*01d0*/  UIADD3 UR10, UR6, -0x1, URZ ;  /* 0xffffffff060a7890 */ /* 0x000fe4000fffe03f */
[----:B------:R-:W-:Y:S02]  /*01e0*/  UISETP.EQ.OR UP0, UPT, UR8, URZ, !UP0 ;  /* 0x0000003f0800728c */ /* 0x000fe4000c702670 */
[----:B------:R-:W-:Y:S02]  /*01f0*/  UISETP.GE.U32.AND UP1, UPT, UR10, 0x2, UPT ;  /* 0x000000020a00788c */ /* 0x000fe4000bf26070 */
[----:B------:R-:W-:-:S04]  /*0200*/  UISETP.EQ.AND UP0, UPT, UR6, URZ, UP0 ;  /* 0x0000003f0600728c */ /* 0x000fc80008702270 */
[----:B------:R-:W-:-:S04]  /*0210*/  USEL UR4, URZ, 0x1, !UP0 ;  /* 0x000000013f047887 */ /* 0x000fc8000c000000 */
[----:B------:R-:W-:Y:S01]  /*0220*/  USEL UR4, UR4, 0x2, UP1 ;  /* 0x0000000204047887 */ /* 0x000fe20008800000 */
[----:B0-----:R-:W-:-:S05]  /*0230*/  ISETP.NE.AND P0, PT, R2, RZ, PT ;  /* 0x000000ff0200720c */ /* 0x001fca0003f05270 */
[----:B------:R-:W-:-:S05]  /*0240*/  IMAD.U32 R2, RZ, RZ, UR4 ;  /* 0x00000004ff027e24 */ /* 0x000fca000f8e00ff */
[----:B------:R0:W-:Y:S03]  /*0250*/  STL [R1+0x1f4], R2 ;  /* 0x0001f40201007387 */ /* 0x0001e60000100800 */
[----:B------:R-:W-:Y:S05]  /*0260*/  @P0 BRA `(.L_x_2) ;  /* 0x0000000000480947 */ /* 0x000fea0003800000 */
[----:B------:R-:W1:Y:S01]  /*0270*/  S2UR UR9, SR_CgaCtaId ;  /* 0x00000000000979c3 */ /* 0x000e620000008800 */
[----:B------:R-:W-:Y:S01]  /*0280*/  UMOV UR4, 0x400 ;  /* 0x0000040000047882 */ /* 0x000fe20000000000 */
[----:B------:R-:W-:Y:S01]  /*0290*/  UMOV UR5, 0x1 ;  /* 0x0000000100057882 */ /* 0x000fe20000000000 */
[----:B------:R-:W-:Y:S01]  /*02a0*/  UMOV UR6, 0x100 ;  /* 0x0000010000067882 */ /* 0x000fe20000000000 */
[----:B------:R-:W-:Y:S01]  /*02b0*/  ELECT P0, URZ, PT ;  /* 0x00000000003f782f */ /* 0x000fe20003800000 */
[----:B------:R-:W-:-:S04]  /*02c0*/  UIADD3 UR6, -UR6, 0x100000, URZ ;  /* 0x0010000006067890 */ /* 0x000fc8000fffe13f */
[----:B------:R-:W-:Y:S02]  /*02d0*/  USHF.L.U32 UR7, UR6, 0xb, URZ ;  /* 0x0000000b06077899 */ /* 0x000fe4000800063f */
[----:B------:R-:W-:Y:S02]  /*02e0*/  USHF.L.U32 UR6, UR6, 0x1, URZ ;  /* 0x0000000106067899 */ /* 0x000fe4000800063f */
[----:B-1----:R-:W-:Y:S02]  /*02f0*/  ULEA UR9, UR9, UR4, 0x18 ;  /* 0x0000000409097291 */ /* 0x002fe4000f8ec03f */
[----:B------:R-:W-:-:S04]  /*0300*/  UIADD3 UR4, -UR5, 0x100000, URZ ;  /* 0x0010000005047890 */ /* 0x000fc8000fffe13f */
[----:B------:R-:W-:Y:S02]  /*0310*/  USHF.L.U32 UR5, UR4, 0xb, URZ ;  /* 0x0000000b04057899 */ /* 0x000fe4000800063f */
[----:B------:R-:W-:Y:S01]  /*0320*/  USHF.L.U32 UR4, UR4, 0x1, URZ ;  /* 0x0000000104047899 */ /* 0x000fe2000800063f */
[----:B------:R-:W1:Y:S11]  /*0330*/  FENCE.VIEW.ASYNC.S ;  /* 0x00000000000073c6 */ /* 0x000e760000000000 */
[----:B-1----:R1:W2:Y:S01]  /*0340*/  SYNCS.EXCH.64 URZ, [UR9], UR4 ;  /* 0x00000004093f75b2 */ /* 0x0022a20008000100 */
[----:B------:R1:W3:Y:S01]  /*0350*/  SYNCS.EXCH.64 URZ, [UR9+0x10], UR6 ;  /* 0x00001006093f75b2 */ /* 0x0002e20008000100 */
[----:B------:R1:W4:Y:S01]  /*0360*/  SYNCS.EXCH.64 URZ, [UR9+0x8], UR4 ;  /* 0x00000804093f75b2 */ /* 0x0003220008000100 */
[----:B------:R1:W0:Y:S01]  /*0370*/  SYNCS.EXCH.64 URZ, [UR9+0x18], UR6 ;  /* 0x00001806093f75b2 */ /* 0x0002220008000100 */
[----:B------:R-:W-:Y:S01]  /*0380*/  NOP ;  /* 0x0000000000007918 */ /* 0x000fe20000000000 */
.L_x_2:
[----:B------:R-:W5:Y:S01]  /*0390*/  SHFL.IDX PT, R0, R0, RZ, 0x1f ;  /* 0x00001fff00007589 */ /* 0x000f6200000e0000 */
[----:B0-----:R-:W0:Y:S01]  /*03a0*/  LDC R2, c[0x0][0x65c] ;  /* 0x00019700ff027b82 */ /* 0x001e220000000800 */
[----:B------:R-:W-:Y:S01]  /*03b0*/  ELECT P0, URZ, PT ;  /* 0x00000000003f782f */ /* 0x000fe20003800000 */
[----:B------:R-:W-:Y:S01]  /*03c0*/  IMAD.MOV.U32 R3, RZ, RZ, RZ ;  /* 0x000000ffff037224 */ /* 0x000fe200078e00ff */
[----:B-1----:R-:W-:Y:S01]  /*03d0*/  UMOV UR4, 0x20 ;  /* 0x0000002000047882 */ /* 0x002fe20000000000 */
[----:B------:R-:W-:Y:S01]  /*03e0*/  NOP ;  /* 0x0000000000007918 */ /* 0x000fe20000000000 */
[----:B------:R-:W-:Y:S01]  /*03f0*/  NOP ;  /* 0x0000000000007918 */ /* 0x000fe20000000000 */
[----:B-----5:R-:W-:Y:S02]  /*0400*/  ISETP.NE.OR P0, PT, R0, RZ, !P0 ;  /* 0x000000ff0000720c */ /* 0x020fe40004705670 */
[----:B0-----:R-:W-:Y:S01]  /*0410*/  ISETP.NE.AND P4, PT, R2, 0x1, PT ;  /* 0x000000010200780c */ /* 0x001fe20003f85270 */
[----:B------:R-:W0:Y:S01]  /*0420*/  S2R R0, SR_CTAID.Y ;  /* 0x0000000000007919 */ /* 0x000e220000002600 */
[----:B------:R-:W1:Y:S09]  /*0430*/  S2R R2, SR_CTAID.X ;  /* 0x0000000000027919 */ /* 0x000e720000002500 */
[----:B------:R-:W-:Y:S01]  /*0440*/  VOTEU.ALL UP0, P0 ;  /* 0x00000000003f7886 */ /* 0x000fe20000000000 */
[----:B------:R-:W-:Y:S01]  /*0450*/  VOTEU.ALL UP1, P0 ;  /* 0x00000000003f7886 */ /* 0x000fe20000020000 */
[----:B------:R-:W1:Y:S01]  /*0460*/  @P4 LDC R7, c[0x0][0x10] ;  /* 0x00000400ff074b82 */ /* 0x000e620000000800 */
[----:B------:R-:W-:-:S02]  /*0470*/  @P4 IMAD.MOV.U32 R5, RZ, RZ, RZ ;  /* 0x000000ffff054224 */ /* 0x000fc400078e00ff */
[----:B------:R-:W-:Y:S01]  /*0480*/  @P4 IMAD.MOV.U32 R11, RZ, RZ, RZ ;  /* 0x000000ffff0b4224 */ /* 0x000fe200078e00ff */
[----:B------:R-:W-:Y:S01]  /*0490*/  @!UP0 UMOV UR6, 0x400 ;  /* 0x0000040000068882 */ /* 0x000fe20000000000 */
[----:B------:R-:W-:-:S04]  /*04a0*/  @!UP0 UIADD3 UR4, -UR4, 0x100000, URZ ;  /* 0x0010000004048890 */ /* 0x000fc8000fffe13f */
[----:B------:R-:W-:Y:S02]  /*04b0*/  @!UP0 USHF.L.U32 UR5, UR4, 0xb, URZ ;  /* 0x0000000b04058899 */ /* 0x000fe4000800063f */
[----:B------:R-:W-:Y:S01]  /*04c0*/  @!UP0 USHF.L.U32 UR4, UR4, 0x1, URZ ;  /* 0x0000000104048899 */ /* 0x000fe2000800063f */
[----:B------:R-:W5:Y:S08]  /*04d0*/  @!P4 LDC R9, c[0x0][0xc] ;  /* 0x00000300ff09cb82 */ /* 0x000f700000000800 */
[----:B------:R-:W2:Y:S01]  /*04e0*/  @!UP0 S2UR UR7, SR_CgaCtaId ;  /* 0x00000000000789c3 */ /* 0x000ea20000008800 */
[----:B0-----:R-:W-:-:S04]  /*04f0*/  @P4 IMAD.MOV.U32 R4, RZ, RZ, R0 ;  /* 0x000000ffff044224 */ /* 0x001fc800078e0000 */
[----:B-1----:R-:W-:-:S04]  /*0500*/  @P4 IMAD.WIDE.U32 R6, R2, R7, R4 ;  /* 0x0000000702064225 */ /* 0x002fc800078e0004 */
[----:B------:R-:W-:Y:S02]  /*0510*/  @P4 IMAD.MOV.U32 R10, RZ, RZ, R6 ;  /* 0x000000ffff0a4224 */ /* 0x000fe400078e0006 */
[----:B------:R-:W-:Y:S02]  /*0520*/  @P4 IMAD.IADD R14, R7, 0x1, R11 ;  /* 0x00000001070e4824 */ /* 0x000fe400078e020b */
[----:B-----5:R-:W-:-:S04]  /*0530*/  @!P4 IMAD.WIDE.U32 R4, R9, R0, R2 ;  /* 0x000000000904c225 */ /* 0x020fc800078e0002 */
[----:B------:R-:W-:Y:S02]  /*0540*/  @!P4 IMAD.MOV.U32 R10, RZ, RZ, R4 ;  /* 0x000000ffff0ac224 */ /* 0x000fe400078e0004 */
[----:B------:R-:W-:Y:S01]  /*0550*/  @!P4 IMAD.MOV.U32 R14, RZ, RZ, R5 ;  /* 0x000000ffff0ec224 */ /* 0x000fe200078e0005 */
[----:B--2---:R-:W-:Y:S02]  /*0560*/  @!UP0 ULEA UR6, UR7, UR6, 0x18 ;  /* 0x0000000607068291 */ /* 0x004fe4000f8ec03f */
[----:B------:R0:W-:Y:S01]  /*0570*/  STL [R1+0x200], R10 ;  /* 0x0002000a01007387 */ /* 0x0001e20000100800 */
[----:B------:R-:W-:-:S03]  /*0580*/  VOTEU.ALL UP0, P0 ;  /* 0x00000000003f7886 */ /* 0x000fc60000000000 */
[----:B------:R0:W-:Y:S04]  /*0590*/  STL [R1+0x1f8], R14 ;  /* 0x0001f80e01007387 */ /* 0x0001e80000100800 */
[----:B------:R-:W1:Y:S02]  /*05a0*/  FENCE.VIEW.ASYNC.S ;  /* 0x00000000000073c6 */ /* 0x000e640000000000 */
[----:B-1----:R0:W3:Y:S01]  /*05b0*/  @!UP0 SYNCS.EXCH.64 URZ, [UR6+0x30], UR4 ;  /* 0x00003004063f85b2 */ /* 0x0020e20008000100 */
[----:B------:R0:W3:Y:S01]  /*05c0*/  @!UP1 SYNCS.EXCH.64 URZ, [UR6+0x38], UR4 ;  /* 0x00003804063f95b2 */ /* 0x0000e20008000100 */
[----:B------:R-:W-:Y:S01]  /*05d0*/  NOP ;  /* 0x0000000000007918 */ /* 0x000fe20000000000 */
[----:B---34-:R-:W-:Y:S06]  /*05e0*/  BAR.SYNC.DEFER_BLOCKING 0x0 ;  /* 0x0000000000007b1d */ /* 0x018fec0000010000 */
[----:B0-----:R-:W-:Y:S05]  /*05f0*/  @!P1 BRA `(.L_x_3) ;  /* 0x000001b000b89947 */ /* 0x001fea0003800000 */
[----:B------:R-:W-:-:S06]  /*0600*/  UISETP.GT.U32.AND UP0, UPT, UR10, 0x1, UPT ;  /* 0x000000010a00788c */ /* 0x000fcc000bf04070 */
[----:B------:R-:W-:-:S13]  /*0610*/  PLOP3.LUT P0, PT, PT, PT, UP0, 0x80, 0x0 ;  /* 0x000000000000781c */ /* 0x000fda0003f0f008 */
[----:B------:R-:W-:Y:S05]  /*0620*/  @P0 EXIT ;  /* 0x000000000000094d */ /* 0x000fea0003800000 */
[----:B------:R-:W-:Y:S01]  /*0630*/  IMAD.MOV.U32 R5, RZ, RZ, -0x1 ;  /* 0xffffffffff057424 */ /* 0x000fe200078e00ff */
[----:B------:R-:W-:Y:S01]  /*0640*/  ULDC.64 UR4, c[0x0][0x650] ;  /* 0x0001940000047ab9 */ /* 0x000fe20000000a00 */
[----:B------:R-:W-:Y:S01]  /*0650*/  IMAD.MOV.U32 R6, RZ, RZ, -0x1 ;  /* 0xffffffffff067424 */ /* 0x000fe200078e00ff */
[----:B------:R-:W-:Y:S01]  /*0660*/  ISETP.GE.U32.AND P0, PT, R10, UR4, PT ;  /* 0x000000040a007c0c */ /* 0x000fe2000bf06070 */
[----:B------:R-:W-:Y:S01]  /*0670*/  UMOV UR4, 0xffffffff ;  /* 0xffffffff00047882 */ /* 0x000fe20000000000 */
[----:B------:R0:W-:Y:S01]  /*0680*/  STL [R1+0x214], R5 ;  /* 0x0002140501007387 */ /* 0x0001e20000100800 */
[----:B------:R-:W-:Y:S02]  /*0690*/  PRMT R4, RZ, 0x7610, R4 ;  /* 0x00007610ff047816 */ /* 0x000fe40000000004 */
[----:B------:R-:W-:Y:S01]  /*06a0*/  ISETP.GE.U32.AND.EX P0, PT, R14, UR5, PT, P0 ;  /* 0x000000050e007c0c */ /* 0x000fe2000bf06100 */
[----:B------:R1:W-:Y:S01]  /*06b0*/  STL [R1+0x210], R6 ;  /* 0x0002100601007387 */ /* 0x0003e20000100800 */
[----:B0-----:R-:W-:-:S05]  /*06c0*/  IMAD.U32 R5, RZ, RZ, UR4 ;  /* 0x00000004ff057e24 */ /* 0x001fca000f8e00ff */
[----:B------:R1:W-:Y:S06]  /*06d0*/  STL [R1+0x208], R5 ;  /* 0x0002080501007387 */ /* 0x0003ec0000100800 */
[----:B------:R-:W-:Y:S05]  /*06e0*/  @P0 BRA `(.L_x_4) ;  /* 0x0000000400740947 */ /* 0x000fea0003800000 */
[----:B------:R-:W-:Y:S01]  /*06f0*/  ULDC.64 UR12, c[0x0][0x628] ;  /* 0x00018a00000c7ab9 */ /* 0x000fe20000000a00 */
[----:B------:R-:W0:Y:S01]  /*0700*/  LDC.64 R12, c[0x0][0x620] ;  /* 0x00018800ff0c7b82 */ /* 0x000e220000000a00 */
[----:B------:R-:W-:Y:S01]  /*0710*/  ISETP.NE.U32.AND P0, PT, RZ, UR12, PT ;  /* 0x0000000cff007c0c */ /* 0x000fe2000bf05070 */
[----:B------:R-:W-:Y:S01]  /*0720*/  ULDC UR11, c[0x0][0x630] ;  /* 0x00018c00000b7ab9 */ /* 0x000fe20000000800 */
[----:B------:R-:W-:Y:S02]  /*0730*/  R2UR UR4, R10 ;  /* 0x000000000a0472ca */ /* 0x000fe400000e0000 */
[----:B------:R-:W-:Y:S02]  /*0740*/  ISETP.NE.AND.EX P0, PT, RZ, UR13, PT, P0 ;  /* 0x0000000dff007c0c */ /* 0x000fe4000bf05300 */
[----:B------:R-:W-:-:S11]  /*0750*/  R2UR UR5, R14 ;  /* 0x000000000e0572ca */ /* 0x000fd600000e0000 */
[----:B------:R-:W-:Y:S05]  /*0760*/  @!P0 BRA `(.L_x_5) ;  /* 0x0000000000308947 */ /* 0x000fea0003800000 */
[----:B------:R-:W-:Y:S01]  /*0770*/  R2UR UR4, R10 ;  /* 0x000000000a0472ca */ /* 0x000fe200000e0000 */
[----:B------:R-:W-:Y:S01]  /*0780*/  ULDC UR8, c[0x0][0x634] ;  /* 0x00018d0000087ab9 */ /* 0x000fe20000000800 */
[----:B------:R-:W-:-:S11]  /*0790*/  R2UR UR10, R14 ;  /* 0x000000000e0a72ca */ /* 0x000fd600000e0000 */
[----:B------:R-:W-:-:S04]  /*07a0*/  UIADD3 UR8, UP0, UR4, UR8, URZ ;  /* 0x0000000804087290 */ /* 0x000fc8000ff1e03f */
[----:B------:R-:W-:-:S04]  /*07b0*/  UIADD3.X UR10, URZ, UR10, URZ, UP0, !UPT ;  /* 0x0000000a3f0a7290 */ /* 0x000fc800087fe43f */
[----:B------:R-:W-:-:S04]  /*07c0*/  UIMAD.WIDE.U32 UR4, UR10, UR12, URZ ;  /* 0x0000000c0a0472a5 */ /* 0x000fc8000f8e003f */
[----:B------:R-:W-:Y:S02]  /*07d0*/  UIMAD.WIDE.U32 UR6, UP0, UR8, UR13, UR4 ;  /* 0x0000000d080672a5 */ /* 0x000fe4000f800004 */
[----:B------:R-:W-:Y:S02]  /*07e0*/  UIMAD.WIDE.U32 UR4, UR8, UR12, URZ ;  /* 0x0000000c080472a5 */ /* 0x000fe4000f8e003f */
[----:B------:R-:W-:Y:S02]  /*07f0*/  UIADD3.X UR9, URZ, URZ, URZ, UP0, !UPT ;  /* 0x0000003f3f097290 */ /* 0x000fe400087fe43f */
[----:B------:R-:W-:Y:S01]  /*0800*/  UIADD3 URZ, UP0, UR5, UR6, URZ ;  /* 0x00000006053f7290 */ /* 0x000fe2000ff1e03f */
[----:B------:R-:W-:-:S03]  /*0810*/  UMOV UR8, UR7 ;  /* 0x0000000700087c82 */ /* 0x000fc60008000000 */
[----:B------:R-:W-:-:S12]  /*0820*/  UIMAD.WIDE.U32.X UR4, UR10, UR13, UR8, UP0 ;  /* 0x0000000d0a0472a5 */ /* 0x000fd800080e0408 */
.L_x_5:
[----:B------:R-:W-:Y:S01]  /*0830*/  USHF.R.U64 UR6, UR4, UR11, UR5 ;  /* 0x0000000b04067299 */ /* 0x000fe20008001205 */
[----:B------:R-:W2:Y:S01]  /*0840*/  LDC R8, c[0x0][0x618] ;  /* 0x00018600ff087b82 */ /* 0x000ea20000000800 */
[----:B------:R-:W-:Y:S01]  /*0850*/  USHF.R.U32.HI UR4, URZ, UR11, UR5 ;  /* 0x0000000b3f047299 */ /* 0x000fe20008011605 */
[----:B------:R-:W-:Y:S01]  /*0860*/  I2FP.F32.U32 R3, R2 ;  /* 0x0000000200037245 */ /* 0x000fe20000201000 */
[----:B------:R-:W-:Y:S01]  /*0870*/  IMAD.MOV.U32 R4, RZ, RZ, R10 ;  /* 0x000000ffff047224 */ /* 0x000fe200078e000a */
[----:B------:R-:W-:Y:S01]  /*0880*/  ULDC UR5, c[0x0][0x150] ;  /* 0x0000540000057ab9 */ /* 0x000fe20000000800 */
[----:B------:R-:W-:Y:S01]  /*0890*/  IADD3 R9, P0, RZ, -UR6, RZ ;  /* 0x80000006ff097c10 */ /* 0x000fe2000ff1e0ff */
[----:B-1----:R-:W-:Y:S02]  /*08a0*/  IMAD.MOV.U32 R5, RZ, RZ, R14 ;  /* 0x000000ffff057224 */ /* 0x002fe400078e000e */
[----:B------:R-:W-:Y:S01]  /*08b0*/  FMUL R3, R3, UR5 ;  /* 0x0000000503037c20 */ /* 0x000fe20008400000 */
[----:B------:R-:W1:Y:S01]  /*08c0*/  LDC.64 R18, c[0x0][0x640] ;  /* 0x00019000ff127b82 */ /* 0x000e620000000a00 */
[----:B------:R-:W-:Y:S01]  /*08d0*/  IMAD.X R11, RZ, RZ, ~UR4, P0 ;  /* 0x80000004ff0b7e24 */ /* 0x000fe200080e06ff */
[----:B------:R-:W-:Y:S01]  /*08e0*/  ULDC UR4, c[0x0][0x154] ;  /* 0x0000550000047ab9 */ /* 0x000fe20000000800 */
[----:B0-----:R-:W-:-:S02]  /*08f0*/  IMAD.WIDE.U32 R4, R9, R12, R4 ;  /* 0x0000000c09047225 */ /* 0x001fc400078e0004 */
[----:B------:R-:W0:Y:S02]  /*0900*/  F2I.U32.TRUNC.NTZ R3, R3 ;  /* 0x0000000300037305 */ /* 0x000e24000020f000 */
[----:B------:R-:W-:Y:S01]  /*0910*/  IMAD R6, R11, R12, RZ ;  /* 0x0000000c0b067224 */ /* 0x000fe200078e02ff */
[----:B------:R-:W3:Y:S03]  /*0920*/  LDC R10, c[0x0][0x608] ;  /* 0x00018200ff0a7b82 */ /* 0x000ee60000000800 */
[----:B------:R-:W-:-:S04]  /*0930*/  IMAD R9, R9, R13, R6 ;  /* 0x0000000d09097224 */ /* 0x000fc800078e0206 */
[----:B------:R-:W-:Y:S01]  /*0940*/  IMAD.IADD R5, R5, 0x1, R9 ;  /* 0x0000000105057824 */ /* 0x000fe200078e0209 */
[----:B------:R-:W4:Y:S01]  /*0950*/  LDC R7, c[0x0][0x144] ;  /* 0x00005100ff077b82 */ /* 0x000f220000000800 */
[----:B------:R-:W-:Y:S02]  /*0960*/  IMAD.MOV.U32 R9, RZ, RZ, 0x1 ;  /* 0x00000001ff097424 */ /* 0x000fe400078e00ff */
[----:B0-----:R-:W-:Y:S01]  /*0970*/  IMAD.MOV R6, RZ, RZ, -R3 ;  /* 0x000000ffff067224 */ /* 0x001fe200078e0a03 */
[----:B--2---:R-:W-:Y:S02]  /*0980*/  SHF.R.U64 R12, R4, R8, R5 ;  /* 0x00000008040c7219 */ /* 0x004fe40000001205 */
[----:B------:R-:W-:Y:S02]  /*0990*/  I2FP.F32.U32 R4, R0 ;  /* 0x0000000000047245 */ /* 0x000fe40000201000 */
[----:B------:R-:W0:Y:S01]  /*09a0*/  LDC R14, c[0x0][0x658] ;  /* 0x00019600ff0e7b82 */ /* 0x000e220000000800 */
[----:B-1----:R-:W-:-:S02]  /*09b0*/  ISETP.NE.U32.AND P0, PT, R18, RZ, PT ;  /* 0x000000ff1200720c */ /* 0x002fc40003f05070 */
[----:B------:R-:W-:Y:S01]  /*09c0*/  FMUL R4, R4, UR4 ;  /* 0x0000000404047c20 */ /* 0x000fe20008400000 */
[----:B------:R-:W-:Y:S01]  /*09d0*/  SHF.R.U32.HI R3, RZ, R8, R5 ;  /* 0x00000008ff037219 */ /* 0x000fe20000011605 */
[----:B------:R-:W-:Y:S01]  /*09e0*/  IMAD.MOV.U32 R5, RZ, RZ, -0x1 ;  /* 0xffffffffff057424 */ /* 0x000fe200078e00ff */
[----:B------:R-:W-:Y:S01]  /*09f0*/  ISETP.NE.AND.EX P0, PT, R19, RZ, PT, P0 ;  /* 0x000000ff1300720c */ /* 0x000fe20003f05300 */
[----:B------:R1:W2:Y:S01]  /*0a00*/  F2I.U32.TRUNC.NTZ R11, R4 ;  /* 0x00000004000b7305 */ /* 0x0002a2000020f000 */
[----:B------:R-:W1:Y:S01]  /*0a10*/  LDC R13, c[0x0][0x148] ;  /* 0x00005200ff0d7b82 */ /* 0x000e620000000800 */
[-CC-:B---3--:R-:W-:Y:S02]  /*0a20*/  SHF.R.U64 R23, R12, R10.reuse, R3.reuse ;  /* 0x0000000a0c177219 */ /* 0x188fe40000001203 */
[----:B------:R-:W-:-:S05]  /*0a30*/  SHF.R.U32.HI R3, RZ, R10, R3 ;  /* 0x0000000aff037219 */ /* 0x000fca0000011603 */
[----:B------:R-:W3:Y:S01]  /*0a40*/  LDC R17, c[0x0][0x600] ;  /* 0x00018000ff117b82 */ /* 0x000ee20000000800 */
[----:B----4-:R-:W-:-:S07]  /*0a50*/  IMAD R8, R7, R6, R2 ;  /* 0x0000000607087224 */ /* 0x010fce00078e0202 */
[----:B------:R-:W4:Y:S01]  /*0a60*/  LDC R16, c[0x0][0x648] ;  /* 0x00019200ff107b82 */ /* 0x000f220000000800 */
[-C--:B0-----:R-:W-:Y:S02]  /*0a70*/  SHF.L.U32 R2, R5, R14.reuse, RZ ;  /* 0x0000000e05027219 */ /* 0x081fe400000006ff */
[--C-:B------:R-:W-:Y:S02]  /*0a80*/  SHF.R.U64 R22, R23, R14, R3.reuse ;  /* 0x0000000e17167219 */ /* 0x100fe40000001203 */
[----:B------:R-:W-:Y:S02]  /*0a90*/  LOP3.LUT R10, RZ, R2, RZ, 0x33, !PT ;  /* 0x00000002ff0a7212 */ /* 0x000fe400078e33ff */
[-C--:B------:R-:W-:Y:S01]  /*0aa0*/  SHF.R.U32.HI R3, RZ, R14.reuse, R3 ;  /* 0x0000000eff037219 */ /* 0x080fe20000011603 */
[----:B------:R-:W0:Y:S01]  /*0ab0*/  LDC R21, c[0x0][0x638] ;  /* 0x00018e00ff157b82 */ /* 0x000e220000000800 */
[----:B------:R-:W-:Y:S01]  /*0ac0*/  SHF.L.U32 R9, R9, R14, RZ ;  /* 0x0000000e09097219 */ /* 0x000fe200000006ff */
[----:B------:R-:W-:-:S06]  /*0ad0*/  IMAD.MOV.U32 R2, RZ, RZ, R22 ;  /* 0x000000ffff027224 */ /* 0x000fcc00078e0016 */
[----:B------:R-:W0:Y:S01]  /*0ae0*/  LDC R20, c[0x0][0x610] ;  /* 0x00018400ff147b82 */ /* 0x000e220000000800 */
[----:B-12---:R-:W-:Y:S05]  /*0af0*/  @!P0 BRA `(.L_x_6) ;  /* 0x0000000000288947 */ /* 0x006fea0003800000 */
[----:B------:R-:W1:Y:S02]  /*0b00*/  LDC R7, c[0x0][0x64c] ;  /* 0x00019300ff077b82 */ /* 0x000e640000000800 */
[----:B-1----:R-:W-:-:S05]  /*0b10*/  IADD3 R7, P0, R22, R7, RZ ;  /* 0x0000000716077210 */ /* 0x002fca0007f1e0ff */
[----:B------:R-:W-:-:S04]  /*0b20*/  IMAD.X R15, RZ, RZ, R3, P0 ;  /* 0x000000ffff0f7224 */ /* 0x000fc800000e0603 */
[----:B------:R-:W-:-:S04]  /*0b30*/  IMAD.WIDE.U32 R2, R15, R18, RZ ;  /* 0x000000120f027225 */ /* 0x000fc800078e00ff */
[----:B------:R-:W-:-:S04]  /*0b40*/  IMAD.WIDE.U32 R4, P0, R7, R19, R2 ;  /* 0x0000001307047225 */ /* 0x000fc80007800002 */
[----:B------:R-:W-:-:S04]  /*0b50*/  IMAD.WIDE.U32 R2, R7, R18, RZ ;  /* 0x0000001207027225 */ /* 0x000fc800078e00ff */
[----:B------:R-:W-:Y:S01]  /*0b60*/  IMAD.X R7, RZ, RZ, RZ, P0 ;  /* 0x000000ffff077224 */ /* 0x000fe200000e06ff */
[----:B------:R-:W-:Y:S01]  /*0b70*/  IADD3 RZ, P0, R3, R4, RZ ;  /* 0x0000000403ff7210 */ /* 0x000fe20007f1e0ff */
[----:B------:R-:W-:-:S04]  /*0b80*/  IMAD.MOV.U32 R6, RZ, RZ, R5 ;  /* 0x000000ffff067224 */ /* 0x000fc800078e0005 */
[----:B------:R-:W-:-:S08]  /*0b90*/  IMAD.WIDE.U32.X R2, R15, R19, R6, P0 ;  /* 0x000000130f027225 */ /* 0x000fd000000e0406 */
.L_x_6:
[----:B----4-:R-:W-:Y:S01]  /*0ba0*/  SHF.R.U64 R2, R2, R16, R3 ;  /* 0x0000001002027219 */ /* 0x010fe20000001203 */
[----:B---3--:R-:W-:Y:S01]  /*0bb0*/  VIADD R3, R17, 0xffffffff ;  /* 0xffffffff11037836 */ /* 0x008fe20000000000 */
[----:B------:R-:W-:Y:S01]  /*0bc0*/  LOP3.LUT R10, R23, R10, RZ, 0xc0, !PT ;  /* 0x0000000a170a7212 */ /* 0x000fe200078ec0ff */
[----:B------:R-:W-:Y:S02]  /*0bd0*/  IMAD.MOV R11, RZ, RZ, -R11 ;  /* 0x000000ffff0b7224 */ /* 0x000fe400078e0a0b */
[----:B------:R-:W-:Y:S01]  /*0be0*/  IMAD.MOV R4, RZ, RZ, -R2 ;  /* 0x000000ffff047224 */ /* 0x000fe200078e0a02 */
[----:B------:R-:W-:Y:S01]  /*0bf0*/  LOP3.LUT R3, R12, R3, RZ, 0xc0, !PT ;  /* 0x000000030c037212 */ /* 0x000fe200078ec0ff */
[----:B------:R-:W-:Y:S02]  /*0c00*/  @P4 IMAD R8, R13, R11, R0 ;  /* 0x0000000b0d084224 */ /* 0x000fe400078e0200 */
[----:B------:R-:W-:Y:S02]  /*0c10*/  IMAD R9, R9, R2, R10 ;  /* 0x0000000209097224 */ /* 0x000fe400078e020a */
[----:B0-----:R-:W-:-:S02]  /*0c20*/  IMAD R0, R4, R21, R22 ;  /* 0x0000001504007224 */ /* 0x001fc400078e0216 */
[----:B------:R-:W-:Y:S02]  /*0c30*/  IMAD R8, R9, R20, R8 ;  /* 0x0000001409087224 */ /* 0x000fe400078e0208 */
[----:B------:R-:W-:Y:S02]  /*0c40*/  IMAD R3, R0, R17, R3 ;  /* 0x0000001100037224 */ /* 0x000fe400078e0203 */
[----:B------:R-:W-:-:S03]  /*0c50*/  IMAD.MOV.U32 R4, RZ, RZ, 0x1 ;  /* 0x00000001ff047424 */ /* 0x000fc600078e00ff */
[----:B------:R-:W-:Y:S02]  /*0c60*/  SEL R0, R3, R8, !P4 ;  /* 0x0000000803007207 */ /* 0x000fe40006000000 */
[----:B------:R-:W-:-:S03]  /*0c70*/  SEL R2, R8, R3, !P4 ;  /* 0x0000000308027207 */ /* 0x000fc60006000000 */
[----:B------:R0:W-:Y:S04]  /*0c80*/  STL [R1+0x210], R0 ;  /* 0x0002100001007387 */ /* 0x0001e80000100800 */
[----:B------:R2:W-:Y:S01]  /*0c90*/  STL [R1+0x214], R2 ;  /* 0x0002140201007387 */ /* 0x0005e20000100800 */
[----:B0-----:R-:W-:-:S05]  /*0ca0*/  IMAD.U32 R0, RZ, RZ, UR6 ;  /* 0x00000006ff007e24 */ /* 0x001fca000f8e00ff */
[----:B------:R2:W-:Y:S02]  /*0cb0*/  STL [R1+0x208], R0 ;  /* 0x0002080001007387 */ /* 0x0005e40000100800 */
.L_x_4:
[----:B------:R-:W-:-:S08]  /*0cc0*/  NOP ;  /* 0x0000000000007918 */ /* 0x000fd00000000000 */
[----:B------:R-:W0:Y:S02]  /*0cd0*/  USETMAXREG.TRY_ALLOC.CTAPOOL UP0, 0xe8 ;  /* 0x000000e8000079c8 */ /* 0x000e240008000600 */
[----:B0-----:R-:W-:-:S13]  /*0ce0*/  PLOP3.LUT P0, PT, PT, PT, UP0, 0x80, 0x0 ;  /* 0x000000000000781c */ /* 0x001fda0003f0f008 */
[----:B------:R-:W-:Y:S05]  /*0cf0*/  @!P0 BRA `(.L_x_4) ;  /* 0xfffffffc00f08947 */ /* 0x000fea000383ffff */
[----:B------:R-:W-:Y:S01]  /*0d00*/  ULDC.64 UR4, c[0x0][0x598] ;  /* 0x0001660000047ab9 */ /* 0x000fe20000000a00 */
[----:B------:R-:W-:Y:S01]  /*0d10*/  ULDC.64 UR52, c[0x0][0x208] ;  /* 0x0000820000347ab9 */ /* 0x000fe20000000a00 */
[----:B------:R-:W-:-:S04]  /*0d20*/  ISETP.NE.U32.AND P0, PT, RZ, UR4, PT ;  /* 0x00000004ff007c0c */ /* 0x000fc8000bf05070 */
[----:B------:R-:W-:-:S13]  /*0d30*/  ISETP.NE.AND.EX P0, PT, RZ, UR5, PT, P0 ;  /* 0x00000005ff007c0c */ /* 0x000fda000bf05300 */
[----:B------:R-:W-:Y:S05]  /*0d40*/  @!P0 BRA `(.L_x_7) ;  /* 0x0000000000208947 */ /* 0x000fea0003800000 */
[----:B--2---:R-:W0:Y:S02]  /*0d50*/  LDC.64 R2, c[0x0][0x598] ;  /* 0x00016600ff027b82 */ /* 0x004e240000000a00 */
[----:B0-----:R-:W2:Y:S02]  /*0d60*/  LDG.E.64 R2, desc[UR52][R2.64] ;  /* 0x0000003402027981 */ /* 0x001ea4000c1e1b00 */
[----:B--2---:R-:W-:-:S04]  /*0d70*/  ISETP.NE.U32.AND P0, PT, R2, RZ, PT ;  /* 0x000000ff0200720c */ /* 0x004fc80003f05070 */
[----:B------:R-:W-:-:S13]  /*0d80*/  ISETP.NE.AND.EX P0, PT, R3, RZ, PT, P0 ;  /* 0x000000ff0300720c */ /* 0x000fda0003f05300 */
[----:B------:R-:W-:Y:S05]  /*0d90*/  @!P0 BRA `(.L_x_7) ;  /* 0x00000000000c8947 */ /* 0x000fea0003800000 */
[----:B------:R-:W2:Y:S02]  /*0da0*/  LD.E R2, desc[UR52][R2.64] ;  /* 0x0000003402027980 */ /* 0x000ea4000c101900 */
[----:B--2---:R-:W-:Y:S01]  /*0db0*/  R2UR UR4, R2 ;  /* 0x00000000020472ca */ /* 0x004fe200000e0000 */
[----:B------:R-:W-:-:S14]  /*0dc0*/  BRA `(.L_x_8) ;  /* 0x0000000000247947 */ /* 0x000fdc0003800000 */
.L_x_7:
[----:B------:R-:W-:Y:S02]  /*0dd0*/  ULDC.64 UR4, c[0x0][0x588] ;  /* 0x0001620000047ab9 */ /* 0x000fe40000000a00 */
[----:B------:R-:W-:-:S04]  /*0de0*/  ISETP.NE.U32.AND P0, PT, RZ, UR4, PT ;  /* 0x00000004ff007c0c */ /* 0x000fc8000bf05070 */
[----:B------:R-:W-:-:S13]  /*0df0*/  ISETP.NE.AND.EX P0, PT, RZ, UR5, PT, P0 ;  /* 0x00000005ff007c0c */ /* 0x000fda000bf05300 */
[----:B------:R-:W-:Y:S05]  /*0e00*/  @!P0 BRA `(.L_x_9) ;  /* 0x0000000000108947 */ /* 0x000fea0003800000 */
[----:B--2---:R-:W0:Y:S02]  /*0e10*/  LDC.64 R2, c[0x0][0x588] ;  /* 0x00016200ff027b82 */ /* 0x004e240000000a00 */
[----:B0-----:R-:W2:Y:S02]  /*0e20*/  LDG.E R2, desc[UR52][R2.64] ;  /* 0x0000003402027981 */ /* 0x001ea4000c1e1900 */
[----:B--2---:R-:W-:Y:S01]  /*0e30*/  R2UR UR4, R2 ;  /* 0x00000000020472ca */ /* 0x004fe200000e0000 */
[----:B------:R-:W-:-:S14]  /*0e40*/  BRA `(.L_x_8) ;  /* 0x0000000000047947 */ /* 0x000fdc0003800000 */
.L_x_9:
[----:B------:R-:W-:-:S05]  /*0e50*/  ULDC UR4, c[0x0][0x580] ;  /* 0x0001600000047ab9 */ /* 0x000fca0000000800 */
.L_x_8:
[----:B------:R-:W-:Y:S02]  /*0e60*/  ULDC.64 UR6, c[0x0][0x5a0] ;  /* 0x0001680000067ab9 */ /* 0x000fe40000000a00 */
        /* <DEDUP_REMOVED lines=11> */
.L_x_10:
        /* <DEDUP_REMOVED lines=8> */
.L_x_12:
[----:B------:R-:W-:-:S05]  /*0fa0*/  ULDC UR7, c[0x0][0x584] ;  /* 0x0001610000077ab9 */ /* 0x000fca0000000800 */
.L_x_11:
[----:B------:R-:W-:-:S13]  /*0fb0*/  LOP3.LUT P0, RZ, R4, 0xff, RZ, 0xc0, !PT ;  /* 0x000000ff04ff7812 */ /* 0x000fda000780c0ff */
[----:B------:R-:W-:Y:S05]  /*0fc0*/  @!P0 EXIT ;  /* 0x000000000000894d */ /* 0x000fea0003800000 */
[----:B--2---:R-:W2:Y:S01]  /*0fd0*/  LDL R0, [R1+0x1f4] ;  /* 0x0001f40001007983 */ /* 0x004ea20000100800 */
[----:B------:R-:W-:Y:S02]  /*0fe0*/  ULDC UR5, c[0x0][0x28c] ;  /* 0x0000a30000057ab9 */ /* 0x000fe40000000800 */
[----:B------:R-:W-:-:S04]  /*0ff0*/  UIADD3 UR5, UR5, 0xff, URZ ;  /* 0x000000ff05057890 */ /* 0x000fc8000fffe03f */
[----:B------:R-:W-:-:S04]  /*1000*/  USHF.R.S32.HI UR6, URZ, 0x1f, UR5 ;  /* 0x0000001f3f067899 */ /* 0x000fc80008011405 */
[----:B------:R-:W-:Y:S01]  /*1010*/  ULEA.HI UR6, UR6, UR5, URZ, 0x8 ;  /* 0x0000000506067291 */ /* 0x000fe2000f8f403f */
[----:B--2---:R-:W-:-:S13]  /*1020*/  R2UR UR8, R0 ;  /* 0x00000000000872ca */ /* 0x004fda00000e0000 */
[----:B------:R-:W-:Y:S02]  /*1030*/  ULOP3.LUT UR5, UR8, 0x1, URZ, 0xfc, !UPT ;  /* 0x0000000108057892 */ /* 0x000fe4000f8efc3f */
[----:B------:R-:W-:-:S03]  /*1040*/  USHF.R.S32.HI UR8, URZ, 0x8, UR6 ;  /* 0x000000083f087899 */ /* 0x000fc60008011406 */
[----:B------:R-:W-:Y:S01]  /*1050*/  UMOV UR6, URZ ;  /* 0x0000003f00067c82 */ /* 0x000fe20008000000 */
[----:B------:R-:W-:Y:S01]  /*1060*/  IMAD.U32 R0, RZ, RZ, UR5 ;  /* 0x00000005ff007e24 */ /* 0x000fe2000f8e00ff */
[----:B------:R-:W-:Y:S01]  /*1070*/  UMOV UR5, URZ ;  /* 0x0000003f00057c82 */ /* 0x000fe20008000000 */
[----:B------:R-:W-:Y:S02]  /*1080*/  IMAD.U32 R3, RZ, RZ, UR8 ;  /* 0x00000008ff037e24 */ /* 0x000fe4000f8e00ff */
[----:B------:R-:W-:Y:S01]  /*1090*/  IMAD.U32 R2, RZ, RZ, UR5 ;  /* 0x00000005ff027e24 */ /* 0x000fe2000f8e00ff */
[----:B------:R0:W-:Y:S04]  /*10a0*/  STL [R1+0x1f0], R0 ;  /* 0x0001f00001007387 */ /* 0x0001e80000100800 */
[----:B------:R2:W-:Y:S01]  /*10b0*/  STL [R1+0x20c], R3 ;  /* 0x00020c0301007387 */ /* 0x0005e20000100800 */
[----:B0-----:R-:W-:-:S05]  /*10c0*/  IMAD.U32 R0, RZ, RZ, UR6 ;  /* 0x00000006ff007e24 */ /* 0x001fca000f8e00ff */
[----:B------:R2:W-:Y:S04]  /*10d0*/  STL [R1+0x204], R0 ;  /* 0x0002040001007387 */ /* 0x0005e80000100800 */
[----:B------:R2:W-:Y:S02]  /*10e0*/  STL [R1+0x1fc], R2 ;  /* 0x0001fc0201007387 */ /* 0x0005e40000100800 */
.L_x_389:
[----:B--2---:R-:W2:Y:S01]  /*10f0*/  LDL R3, [R1+0x1fc] ;  /* 0x0001fc0001037983 */ /* 0x004ea20000100800 */
[----:B0-----:R-:W0:Y:S03]  /*1100*/  LDC R2, c[0x0][0x28c] ;  /* 0x0000a300ff027b82 */ /* 0x001e260000000800 */
[----:B------:R-:W-:Y:S04]  /*1110*/  STL [R1+0x1ec], RZ ;  /* 0x0001ecff01007387 */ /* 0x000fe80000100800 */
        /* <DEDUP_REMOVED lines=50> */
[----:B------:R-:W-:Y:S01]  /*1440*/  STL [R1+0x120], RZ ;  /* 0x000120ff01007387 */ /* 0x000fe20000100800 */
[----:B------:R-:W3:Y:S03]  /*1450*/  S2R R0, SR_TID.X ;  /* 0x0000000000007919 */ /* 0x000ee60000002100 */
        /* <DEDUP_REMOVED lines=29> */
[----:B---3--:R-:W-:-:S03]  /*1630*/  LOP3.LUT R0, R0, 0x80, RZ, 0xc0, !PT ;  /* 0x0000008000007812 */ /* 0x008fc600078ec0ff */
[----:B------:R-:W-:Y:S04]  /*1640*/  STL [R1+0xa8], RZ ;  /* 0x0000a8ff01007387 */ /* 0x000fe80000100800 */
[----:B------:R-:W-:Y:S04]  /*1650*/  STL [R1+0xa4], RZ ;  /* 0x0000a4ff01007387 */ /* 0x000fe80000100800 */
[----:B------:R-:W-:Y:S04]  /*1660*/  STL [R1+0xa0], RZ ;  /* 0x0000a0ff01007387 */ /* 0x000fe80000100800 */
[----:B------:R-:W-:Y:S01]  /*1670*/  STL [R1+0x9c], RZ ;  /* 0x00009cff01007387 */ /* 0x000fe20000100800 */
[----:B------:R-:W-:-:S03]  /*1680*/  SHF.R.U32.HI R0, RZ, 0x7, R0 ;  /* 0x00000007ff007819 */ /* 0x000fc60000011600 */
        /* <DEDUP_REMOVED lines=9> */
[----:B------:R-:W3:Y:S04]  /*1720*/  SHFL.IDX PT, R0, R0, RZ, 0x1f ;  /* 0x00001fff00007589 */ /* 0x000ee800000e0000 */
        /* <DEDUP_REMOVED lines=21> */
[----:B---3--:R-:W-:-:S03]  /*1880*/  R2UR UR8, R0 ;  /* 0x00000000000872ca */ /* 0x008fc600000e0000 */
[----:B------:R-:W-:Y:S01]  /*1890*/  STL [R1+0x20], RZ ;  /* 0x000020ff01007387 */ /* 0x000fe20000100800 */
[----:B------:R-:W-:-:S03]  /*18a0*/  IMAD.MOV.U32 R0, RZ, RZ, RZ ;  /* 0x000000ffff007224 */ /* 0x000fc600078e00ff */
[----:B------:R-:W-:Y:S04]  /*18b0*/  STL [R1+0x1c], RZ ;  /* 0x00001cff01007387 */ /* 0x000fe80000100800 */
[----:B------:R-:W-:Y:S04]  /*18c0*/  STL [R1+0x18], RZ ;  /* 0x000018ff01007387 */ /* 0x000fe80000100800 */
[----:B------:R-:W-:Y:S04]  /*18d0*/  STL [R1+0x14], RZ ;  /* 0x000014ff01007387 */ /* 0x000fe80000100800 */
[----:B------:R-:W-:Y:S04]  /*18e0*/  STL [R1+0x10], RZ ;  /* 0x000010ff01007387 */ /* 0x000fe80000100800 */
[----:B------:R-:W-:Y:S04]  /*18f0*/  STL [R1+0xc], RZ ;  /* 0x00000cff01007387 */ /* 0x000fe80000100800 */
[----:B------:R-:W-:Y:S04]  /*1900*/  STL [R1+0x8], RZ ;  /* 0x000008ff01007387 */ /* 0x000fe80000100800 */
[----:B------:R-:W-:Y:S04]  /*1910*/  STL [R1+0x4], RZ ;  /* 0x000004ff01007387 */ /* 0x000fe80000100800 */
[----:B------:R-:W-:Y:S04]  /*1920*/  STL [R1], RZ ;  /* 0x000000ff01007387 */ /* 0x000fe80000100800 */
[----:B------:R3:W-:Y:S04]  /*1930*/  STL [R1+0x218], R0 ;  /* 0x0002180001007387 */ /* 0x0007e80000100800 */
[----:B---3--:R-:W3:Y:S01]  /*1940*/  LDL R0, [R1+0x204] ;  /* 0x0002040001007983 */ /* 0x008ee20000100800 */
[----:B----4-:R-:W4:Y:S01]  /*1950*/  S2UR UR10, SR_CgaCtaId ;  /* 0x00000000000a79c3 */ /* 0x010f220000008800 */
[----:B------:R-:W-:Y:S01]  /*1960*/  ULEA.HI UR9, UR8, UR8, URZ, 0x1 ;  /* 0x0000000808097291 */ /* 0x000fe2000f8f083f */
[----:B------:R-:W-:-:S03]  /*1970*/  UMOV UR58, 0x400 ;  /* 0x00000400003a7882 */ /* 0x000fc60000000000 */
[----:B------:R-:W-:-:S04]  /*1980*/  ULOP3.LUT UR9, UR9, 0x7fffe, URZ, 0xc0, !UPT ;  /* 0x0007fffe09097892 */ /* 0x000fc8000f8ec03f */
[----:B------:R-:W-:Y:S01]  /*1990*/  UIADD3 UR9, UR8, -UR9, URZ ;  /* 0x8000000908097290 */ /* 0x000fe2000fffe03f */
[----:B0-----:R-:W-:Y:S02]  /*19a0*/  ISETP.GE.AND P0, PT, R2, 0x1, PT ;  /* 0x000000010200780c */ /* 0x001fe40003f06270 */
[----:B---3--:R-:W-:Y:S02]  /*19b0*/  R2UR UR55, R0 ;  /* 0x00000000003772ca */ /* 0x008fe400000e0000 */
[----:B------:R0:W5:Y:S01]  /*19c0*/  LDL.LU R0, [R1+0x218] ;  /* 0x0002180001007983 */ /* 0x0001620000300800 */
[----:B----4-:R-:W-:-:S04]  /*19d0*/  ULEA UR58, UR10, UR58, 0x18 ;  /* 0x0000003a0a3a7291 */ /* 0x010fc8000f8ec03f */
[----:B------:R-:W-:-:S04]  /*19e0*/  ULEA UR9, UR9, UR58, 0xd ;  /* 0x0000003a09097291 */ /* 0x000fc8000f8e683f */
[----:B------:R-:W-:-:S04]  /*19f0*/  UIADD3 UR9, UR9, 0x100, URZ ;  /* 0x0000010009097890 */ /* 0x000fc8000fffe03f */
[----:B------:R-:W-:Y:S01]  /*1a00*/  USHF.R.U32.HI UR9, URZ, 0x4, UR9 ;  /* 0x000000043f097899 */ /* 0x000fe20008011609 */
[----:B--2---:R-:W-:Y:S01]  /*1a10*/  R2UR UR54, R3 ;  /* 0x00000000033672ca */ /* 0x004fe200000e0000 */
[----:B------:R-:W-:Y:S01]  /*1a20*/  UMOV UR59, URZ ;  /* 0x0000003f003b7c82 */ /* 0x000fe20008000000 */
[----:B------:R-:W-:Y:S01]  /*1a30*/  UMOV UR5, URZ ;  /* 0x0000003f00057c82 */ /* 0x000fe20008000000 */
[----:B------:R-:W-:Y:S01]  /*1a40*/  UMOV UR6, URZ ;  /* 0x0000003f00067c82 */ /* 0x000fe20008000000 */
[----:B------:R-:W-:Y:S01]  /*1a50*/  ULOP3.LUT UR61, UR9, 0x3fff, URZ, 0xc0, !UPT ;  /* 0x00003fff093d7892 */ /* 0x000fe2000f8ec03f */
[----:B------:R-:W-:Y:S02]  /*1a60*/  CS2R R2, SRZ ;  /* 0x0000000000027805 */ /* 0x000fe4000001ff00 */
[----:B-1----:R-:W-:Y:S02]  /*1a70*/  CS2R R4, SRZ ;  /* 0x0000000000047805 */ /* 0x002fe4000001ff00 */
[----:B------:R-:W-:-:S02]  /*1a80*/  CS2R R6, SRZ ;  /* 0x0000000000067805 */ /* 0x000fc4000001ff00 */
[----:B------:R-:W-:Y:S02]  /*1a90*/  CS2R R8, SRZ ;  /* 0x0000000000087805 */ /* 0x000fe4000001ff00 */
[----:B------:R-:W-:Y:S02]  /*1aa0*/  CS2R R10, SRZ ;  /* 0x00000000000a7805 */ /* 0x000fe4000001ff00 */
[----:B------:R-:W-:Y:S02]  /*1ab0*/  CS2R R12, SRZ ;  /* 0x00000000000c7805 */ /* 0x000fe4000001ff00 */
[----:B------:R-:W-:Y:S02]  /*1ac0*/  CS2R R14, SRZ ;  /* 0x00000000000e7805 */ /* 0x000fe4000001ff00 */
[----:B------:R-:W-:Y:S02]  /*1ad0*/  CS2R R16, SRZ ;  /* 0x0000000000107805 */ /* 0x000fe4000001ff00 */
        /* <DEDUP_REMOVED lines=16> */
[----:B------:R-:W-:Y:S01]  /*1be0*/  CS2R R226, SRZ ;  /* 0x0000000000e27805 */ /* 0x000fe2000001ff00 */
[----:B------:R-:W-:Y:S01]  /*1bf0*/  IMAD.MOV.U32 R228, RZ, RZ, RZ ;  /* 0x000000ffffe47224 */ /* 0x000fe200078e00ff */
        /* <DEDUP_REMOVED lines=87> */
[----:B------:R-:W-:Y:S01]  /*2170*/  CS2R R30, SRZ ;  /* 0x00000000001e7805 */ /* 0x000fe2000001ff00 */
[----:B0-----:R-:W-:Y:S06]  /*2180*/  @!P0 BRA `(.L_x_13) ;  /* 0x0000004c00308947 */ /* 0x001fec0003800000 */
[----:B------:R-:W2:Y:S02]  /*2190*/  LDL R227, [R1+0x1f0] ;  /* 0x0001f00001e37983 */ /* 0x000ea40000100800 */
[----:B--2---:R-:W-:-:S13]  /*21a0*/  R2UR UR5, R227 ;  /* 0x00000000e30572ca */ /* 0x004fda00000e0000 */
[----:B------:R-:W-:-:S06]  /*21b0*/  UISETP.NE.AND UP0, UPT, UR5, 0x3, UPT ;  /* 0x000000030500788c */ /* 0x000fcc000bf05270 */
[----:B------:R-:W-:-:S13]  /*21c0*/  PLOP3.LUT P1, PT, PT, PT, UP0, 0x80, 0x0 ;  /* 0x000000000000781c */ /* 0x000fda0003f2f008 */
[----:B------:R-:W-:Y:S05]  /*21d0*/  @!P1 BRA `(.L_x_14) ;  /* 0x0000000000049947 */ /* 0x000fea0003800000 */
[----:B------:R-:W-:Y:S01]  /*21e0*/  BPT.TRAP 0x1 ;  /* 0x000000040000795c */ /* 0x000fe20000300000 */
.L_x_14:
[----:B-----5:R-:W2:Y:S04]  /*21f0*/  LDL R0, [R1+0x204] ;  /* 0x0002040001007983 */ /* 0x020ea80000100800 */
[----:B------:R-:W3:Y:S01]  /*2200*/  LDL R2, [R1+0x1fc] ;  /* 0x0001fc0001027983 */ /* 0x000ee20000100800 */
[----:B--2---:R-:W-:Y:S02]  /*2210*/  R2UR UR6, R0 ;  /* 0x00000000000672ca */ /* 0x004fe400000e0000 */
[----:B---3--:R-:W-:-:S11]  /*2220*/  R2UR UR5, R2 ;  /* 0x00000000020572ca */ /* 0x008fd600000e0000 */
[----:B------:R-:W-:Y:S02]  /*2230*/  IMAD.U32 R0, RZ, RZ, UR6 ;  /* 0x00000006ff007e24 */ /* 0x000fe4000f8e00ff */
[----:B------:R-:W-:-:S03]  /*2240*/  ULEA UR5, UR5, UR58, 0x3 ;  /* 0x0000003a05057291 */ /* 0x000fc6000f8e183f */
[----:B------:R-:W-:-:S06]  /*2250*/  SHF.L.U32 R0, R0, 0x1f, RZ ;  /* 0x0000001f00007819 */ /* 0x000fcc00000006ff */
[----:B------:R0:W1:Y:S01]  /*2260*/  SYNCS.PHASECHK.TRANS64.TRYWAIT P0, [UR5], R0 ;  /* 0x00000000ff0075a7 */ /* 0x0000620008000145 */
[----:B------:R-:W-:Y:S05]  /*2270*/  @!P1 BRA `(.L_x_15) ;  /* 0x0000000000049947 */ /* 0x000fea0003800000 */
[----:B------:R-:W-:Y:S01]  /*2280*/  BPT.TRAP 0x1 ;  /* 0x000000040000795c */ /* 0x000fe20000300000 */
.L_x_15:
[----:B------:R2:W-:Y:S01]  /*2290*/  STL [R1+0x1ec], RZ ;  /* 0x0001ecff01007387 */ /* 0x0005e20000100800 */
[----:B------:R-:W-:Y:S01]  /*22a0*/  UMOV UR59, 0x8 ;  /* 0x00000008003b7882 */ /* 0x000fe20000000000 */
[----:B-1----:R-:W-:Y:S05]  /*22b0*/  @P0 BRA `(.L_x_16) ;  /* 0x0000000000080947 */ /* 0x002fea0003800000 */
[----:B------:R-:W1:Y:S02]  /*22c0*/  SYNCS.PHASECHK.TRANS64.TRYWAIT P0, [UR5], R0 ;  /* 0x00000000ff0075a7 */ /* 0x000e640008000145 */
[----:B-1----:R-:W-:Y:S05]  /*22d0*/  @!P0 BRA `(.L_x_17) ;  /* 0x000001ac00348947 */ /* 0x002fea0003800000 */
.L_x_16:
[----:B------:R-:W3:Y:S01]  /*22e0*/  LDL R2, [R1+0x1fc] ;  /* 0x0001fc0001027983 */ /* 0x000ee20000100800 */
[----:B------:R-:W-:Y:S01]  /*22f0*/  UIADD3 UR5, UR58, 0x20100, URZ ;  /* 0x000201003a057890 */ /* 0x000fe2000fffe03f */
[----:B------:R-:W-:Y:S01]  /*2300*/  WARPGROUP.ARRIVE ;  /* 0x00000000000079c5 */ /* 0x000fe20000000000 */
[----:B------:R-:W-:Y:S01]  /*2310*/  ULOP3.LUT UR6, UR61, 0x10000, URZ, 0xfc, !UPT ;  /* 0x000100003d067892 */ /* 0x000fe2000f8efc3f */
[----:B------:R4:W-:Y:S01]  /*2320*/  STL [R1+0x1e8], RZ ;  /* 0x0001e8ff01007387 */ /* 0x0009e20000100800 */
[----:B------:R-:W-:Y:S01]  /*2330*/  USHF.R.U32.HI UR5, URZ, 0x4, UR5 ;  /* 0x000000043f057899 */ /* 0x000fe20008011605 */
[----:B01----:R-:W-:Y:S01]  /*2340*/  IMAD.MOV.U32 R0, RZ, RZ, RZ ;  /* 0x000000ffff007224 */ /* 0x003fe200078e00ff */
[----:B------:R-:W-:Y:S01]  /*2350*/  UMOV UR9, 0x40000040 ;  /* 0x4000004000097882 */ /* 0x000fe20000000000 */
[----:B------:R-:W-:Y:S01]  /*2360*/  UMOV UR11, 0x40000040 ;  /* 0x40000040000b7882 */ /* 0x000fe20000000000 */
[----:B------:R-:W-:Y:S01]  /*2370*/  ULOP3.LUT UR5, UR5, 0x3fff, URZ, 0xc0, !UPT ;  /* 0x00003fff05057892 */ /* 0x000fe2000f8ec03f */
[----:B------:R4:W-:Y:S01]  /*2380*/  STL [R1+0x1e4], RZ ;  /* 0x0001e4ff01007387 */ /* 0x0009e20000100800 */
[----:B------:R-:W-:Y:S01]  /*2390*/  UMOV UR17, UR9 ;  /* 0x0000000900117c82 */ /* 0x000fe20008000000 */
[----:B------:R-:W-:Y:S01]  /*23a0*/  UMOV UR19, 0x40000040 ;  /* 0x4000004000137882 */ /* 0x000fe20000000000 */
[----:B------:R-:W-:Y:S01]  /*23b0*/  ULOP3.LUT UR5, UR5, 0x10000, URZ, 0xfc, !UPT ;  /* 0x0001000005057892 */ /* 0x000fe2000f8efc3f */
[----:B------:R4:W-:Y:S01]  /*23c0*/  STL [R1+0x1e0], RZ ;  /* 0x0001e0ff01007387 */ /* 0x0009e20000100800 */
[----:B------:R-:W-:Y:S01]  /*23d0*/  UMOV UR21, UR9 ;  /* 0x0000000900157c82 */ /* 0x000fe20008000000 */
[----:B------:R-:W-:Y:S01]  /*23e0*/  UMOV UR23, 0x40000040 ;  /* 0x4000004000177882 */ /* 0x000fe20000000000 */
        /* <DEDUP_REMOVED lines=16> */
[----:B------:R4:W-:Y:S01]  /*24f0*/  STL [R1+0x1dc], RZ ;  /* 0x0001dcff01007387 */ /* 0x0009e20000100800 */
[----:B------:R-:W-:-:S02]  /*2500*/  CS2R R4, SRZ ;  /* 0x0000000000047805 */ /* 0x000fc4000001ff00 */
[----:B------:R-:W-:Y:S02]  /*2510*/  CS2R R6, SRZ ;  /* 0x0000000000067805 */ /* 0x000fe4000001ff00 */
[----:B------:R-:W-:Y:S01]  /*2520*/  CS2R R8, SRZ ;  /* 0x0000000000087805 */ /* 0x000fe2000001ff00 */
[----:B------:R4:W-:Y:S01]  /*2530*/  STL [R1+0x1d8], RZ ;  /* 0x0001d8ff01007387 */ /* 0x0009e20000100800 */
[----:B------:R-:W-:Y:S02]  /*2540*/  CS2R R10, SRZ ;  /* 0x00000000000a7805 */ /* 0x000fe4000001ff00 */
[----:B------:R-:W-:Y:S02]  /*2550*/  CS2R R12, SRZ ;  /* 0x00000000000c7805 */ /* 0x000fe4000001ff00 */
[----:B------:R-:W-:Y:S01]  /*2560*/  CS2R R14, SRZ ;  /* 0x00000000000e7805 */ /* 0x000fe2000001ff00 */
        /* <DEDUP_REMOVED lines=25> */
[----:B------:R-:W-:-:S03]  /*2700*/  IMAD.MOV.U32 R228, RZ, RZ, RZ ;  /* 0x000000ffffe47224 */ /* 0x000fc600078e00ff */
[----:B------:R4:W-:Y:S04]  /*2710*/  STL [R1+0x1b8], RZ ;  /* 0x0001b8ff01007387 */ /* 0x0009e80000100800 */
        /* <DEDUP_REMOVED lines=56> */
[----:B------:R4:W-:Y:S01]  /*2aa0*/  STL [R1+0xd4], RZ ;  /* 0x0000d4ff01007387 */ /* 0x0009e20000100800 */
[----:B---3--:R-:W-:-:S03]  /*2ab0*/  R2UR UR8, R2 ;  /* 0x00000000020872ca */ /* 0x008fc600000e0000 */
[----:B------:R4:W-:Y:S01]  /*2ac0*/  STL [R1+0xd0], RZ ;  /* 0x0000d0ff01007387 */ /* 0x0009e20000100800 */
[----:B------:R-:W-:-:S03]  /*2ad0*/  CS2R R2, SRZ ;  /* 0x0000000000027805 */ /* 0x000fc6000001ff00 */
[----:B------:R4:W-:Y:S04]  /*2ae0*/  STL [R1+0xcc], RZ ;  /* 0x0000ccff01007387 */ /* 0x0009e80000100800 */
[----:B------:R4:W-:Y:S02]  /*2af0*/  STL [R1+0xc8], RZ ;  /* 0x0000c8ff01007387 */ /* 0x0009e40000100800 */
[----:B------:R-:W-:Y:S02]  /*2b00*/  UIMAD UR5, UR8, 0xb00, UR5 ;  /* 0x00000b00080578a4 */ /* 0x000fe4000f8e0205 */
[----:B------:R4:W-:Y:S01]  /*2b10*/  STL [R1+0xc4], RZ ;  /* 0x0000c4ff01007387 */ /* 0x0009e20000100800 */
[----:B------:R-:W-:Y:S02]  /*2b20*/  ULEA UR6, UR8, UR6, 0xc ;  /* 0x0000000608067291 */ /* 0x000fe4000f8e603f */
[----:B------:R-:W-:Y:S01]  /*2b30*/  UIADD3 UR18, UR5, 0x80, URZ ;  /* 0x0000008005127890 */ /* 0x000fe2000fffe03f */
[----:B------:R4:W-:Y:S01]  /*2b40*/  STL [R1+0xc0], RZ ;  /* 0x0000c0ff01007387 */ /* 0x0009e20000100800 */
[----:B------:R-:W-:-:S02]  /*2b50*/  UIADD3 UR22, UR5, 0x100, URZ ;  /* 0x0000010005167890 */ /* 0x000fc4000fffe03f */
[----:B------:R-:W-:Y:S01]  /*2b60*/  UIADD3 UR14, UR5, 0x180, URZ ;  /* 0x00000180050e7890 */ /* 0x000fe2000fffe03f */
[----:B------:R4:W-:Y:S01]  /*2b70*/  STL [R1+0xbc], RZ ;  /* 0x0000bcff01007387 */ /* 0x0009e20000100800 */
[----:B------:R-:W-:Y:S02]  /*2b80*/  UIADD3 UR26, UR5, 0x200, URZ ;  /* 0x00000200051a7890 */ /* 0x000fe4000fffe03f */
[----:B------:R-:W-:Y:S01]  /*2b90*/  UIADD3 UR30, UR5, 0x280, URZ ;  /* 0x00000280051e7890 */ /* 0x000fe2000fffe03f */
[----:B------:R4:W-:Y:S01]  /*2ba0*/  STL [R1+0xb8], RZ ;  /* 0x0000b8ff01007387 */ /* 0x0009e20000100800 */
[----:B------:R-:W-:Y:S01]  /*2bb0*/  UMOV UR8, UR6 ;  /* 0x0000000600087c82 */ /* 0x000fe20008000000 */
[----:B------:R-:W-:Y:S02]  /*2bc0*/  UIADD3 UR34, UR5, 0x300, URZ ;  /* 0x0000030005227890 */ /* 0x000fe4000fffe03f */
[----:B------:R-:W-:Y:S01]  /*2bd0*/  UMOV UR10, UR5 ;  /* 0x00000005000a7c82 */ /* 0x000fe20008000000 */
[----:B------:R-:W-:Y:S01]  /*2be0*/  UIADD3 UR38, UR5, 0x380, URZ ;  /* 0x0000038005267890 */ /* 0x000fe2000fffe03f */
[----:B------:R-:W-:Y:S01]  /*2bf0*/  QGMMA.64x16x32.F32.E4M3.E4M3 R192, gdesc[UR8], RZ, !UPT ;  /* 0x0020000008c079f3 */ /* 0x000fe2000c7008ff */
[----:B------:R-:W-:Y:S01]  /*2c00*/  UMOV UR16, UR8 ;  /* 0x0000000800107c82 */ /* 0x000fe20008000000 */
[----:B------:R-:W-:Y:S01]  /*2c10*/  UIADD3 UR42, UR5, 0x400, URZ ;  /* 0x00000400052a7890 */ /* 0x000fe2000fffe03f */
[----:B------:R4:W-:Y:S01]  /*2c20*/  STL [R1+0xb4], RZ ;  /* 0x0000b4ff01007387 */ /* 0x0009e20000100800 */
[----:B------:R-:W-:Y:S01]  /*2c30*/  UMOV UR20, UR8 ;  /* 0x0000000800147c82 */ /* 0x000fe20008000000 */
[----:B------:R-:W-:Y:S01]  /*2c40*/  UIADD3 UR46, UR5, 0x480, URZ ;  /* 0x00000480052e7890 */ /* 0x000fe2000fffe03f */
[----:B------:R-:W-:Y:S01]  /*2c50*/  QGMMA.64x16x32.F32.E4M3.E4M3 R176, gdesc[UR16], RZ, !UPT ;  /* 0x0020000010b079f3 */ /* 0x000fe2000c7008ff */
[----:B------:R-:W-:Y:S01]  /*2c60*/  UMOV UR12, UR8 ;  /* 0x00000008000c7c82 */ /* 0x000fe20008000000 */
[----:B------:R-:W-:Y:S01]  /*2c70*/  UIADD3 UR50, UR5, 0x500, URZ ;  /* 0x0000050005327890 */ /* 0x000fe2000fffe03f */
[----:B------:R4:W-:Y:S01]  /*2c80*/  STL [R1+0xb0], RZ ;  /* 0x0000b0ff01007387 */ /* 0x0009e20000100800 */
[----:B------:R-:W-:Y:S01]  /*2c90*/  QGMMA.64x16x32.F32.E4M3.E4M3 R160, gdesc[UR20], RZ, !UPT ;  /* 0x0020000014a079f3 */ /* 0x000fe2000c7008ff */
[----:B------:R-:W-:Y:S01]  /*2ca0*/  UMOV UR24, UR8 ;  /* 0x0000000800187c82 */ /* 0x000fe20008000000 */
[----:B------:R-:W-:Y:S01]  /*2cb0*/  UMOV UR28, UR8 ;  /* 0x00000008001c7c82 */ /* 0x000fe20008000000 */
[----:B------:R-:W-:Y:S01]  /*2cc0*/  UMOV UR32, UR8 ;  /* 0x0000000800207c82 */ /* 0x000fe20008000000 */
[----:B------:R-:W-:Y:S01]  /*2cd0*/  QGMMA.64x16x32.F32.E4M3.E4M3 R144, gdesc[UR12], RZ, !UPT ;  /* 0x002000000c9079f3 */ /* 0x000fe2000c7008ff */
[----:B------:R-:W-:Y:S01]  /*2ce0*/  UIADD3 UR12, UR6, 0x400, URZ ;  /* 0x00000400060c7890 */ /* 0x000fe2000fffe03f */
[----:B------:R4:W-:Y:S01]  /*2cf0*/  STL [R1+0xac], RZ ;  /* 0x0000acff01007387 */ /* 0x0009e20000100800 */
[----:B------:R-:W-:Y:S01]  /*2d00*/  UMOV UR36, UR8 ;  /* 0x0000000800247c82 */ /* 0x000fe20008000000 */
[----:B------:R-:W-:Y:S01]  /*2d10*/  QGMMA.64x16x32.F32.E4M3.E4M3 R128, gdesc[UR24], RZ, !UPT ;  /* 0x00200000188079f3 */ /* 0x000fe2000c7008ff */
[----:B------:R-:W-:Y:S01]  /*2d20*/  UMOV UR40, UR8 ;  /* 0x0000000800287c82 */ /* 0x000fe20008000000 */
[----:B------:R-:W-:Y:S01]  /*2d30*/  UMOV UR44, UR8 ;  /* 0x00000008002c7c82 */ /* 0x000fe20008000000 */
[----:B------:R-:W-:Y:S01]  /*2d40*/  UMOV UR48, UR8 ;  /* 0x0000000800307c82 */ /* 0x000fe20008000000 */
[----:B------:R-:W-:Y:S01]  /*2d50*/  QGMMA.64x16x32.F32.E4M3.E4M3 R112, gdesc[UR28], RZ, !UPT ;  /* 0x002000001c7079f3 */ /* 0x000fe2000c7008ff */
[----:B------:R4:W-:Y:S03]  /*2d60*/  STL [R1+0xa8], RZ ;  /* 0x0000a8ff01007387 */ /* 0x0009e60000100800 */
        /* <DEDUP_REMOVED lines=9> */
[----:B------:R-:W-:Y:S01]  /*2e00*/  UMOV UR48, UR12 ;  /* 0x0000000c00307c82 */ /* 0x000fe20008000000 */
[----:B------:R-:W-:Y:S01]  /*2e10*/  UMOV UR49, 0x40000040 ;  /* 0x4000004000317882 */ /* 0x000fe20000000000 */
[----:B------:R-:W-:Y:S01]  /*2e20*/  UMOV UR44, UR48 ;  /* 0x00000030002c7c82 */ /* 0x000fe20008000000 */
[----:B------:R-:W-:Y:S01]  /*2e30*/  UMOV UR45, UR49 ;  /* 0x00000031002d7c82 */ /* 0x000fe20008000000 */
[----:B------:R-:W-:Y:S01]  /*2e40*/  QGMMA.64x16x32.F32.E4M3.E4M3 R24, gdesc[UR48], RZ, !UPT ;  /* 0x00200000301879f3 */ /* 0x000fe2000c7008ff */
[----:B------:R-:W-:Y:S01]  /*2e50*/  UMOV UR40, UR48 ;  /* 0x0000003000287c82 */ /* 0x000fe20008000000 */
        /* <DEDUP_REMOVED lines=23> */
[----:B------:R-:W-:Y:S01]  /*2fd0*/  UIADD3 UR26, UR5, 0x202, URZ ;  /* 0x00000202051a7890 */ /* 0x000fe2000fffe03f */
[----:B------:R4:W-:Y:S01]  /*2fe0*/  STL [R1+0x94], RZ ;  /* 0x000094ff01007387 */ /* 0x0009e20000100800 */
[----:B------:R-:W-:Y:S01]  /*2ff0*/  UIADD3 UR30, UR5, 0x282, URZ ;  /* 0x00000282051e7890 */ /* 0x000fe2000fffe03f */
        /* <DEDUP_REMOVED lines=13> */
[----:B------:R-:W-:Y:S01]  /*30d0*/  UMOV UR8, UR12 ;  /* 0x0000000c00087c82 */ /* 0x000fe20008000000 */
[----:B------:R-:W-:Y:S01]  /*30e0*/  UMOV UR9, 0x40000040 ;  /* 0x4000004000097882 */ /* 0x000fe20000000000 */
[----:B------:R-:W-:Y:S01]  /*30f0*/  UMOV UR10, UR13 ;  /* 0x0000000d000a7c82 */ /* 0x000fe20008000000 */
[----:B------:R-:W-:Y:S01]  /*3100*/  UMOV UR11, 0x40000040 ;  /* 0x40000040000b7882 */ /* 0x000fe20000000000 */
[----:B------:R-:W-:Y:S01]  /*3110*/  UIADD3 UR38, UR5, 0x382, URZ ;  /* 0x0000038205267890 */ /* 0x000fe2000fffe03f */
[----:B------:R-:W-:Y:S01]  /*3120*/  QGMMA.64x16x32.F32.E4M3.E4M3 R192, gdesc[UR8], R192 ;  /* 0x0020000008c079f3 */ /* 0x000fe200087008c0 */
[----:B------:R-:W-:Y:S01]  /*3130*/  UMOV UR16, UR8 ;  /* 0x0000000800107c82 */ /* 0x000fe20008000000 */
        /* <DEDUP_REMOVED lines=17> */
[----:B------:R-:W-:Y:S01]  /*3250*/  UMOV UR28, UR8 ;  /* 0x00000008001c7c82 */ /* 0x000fe20008000000 */
[----:B------:R-:W-:Y:S01]  /*3260*/  UMOV UR29, UR9 ;  /* 0x00000009001d7c82 */ /* 0x000fe20008000000 */
[----:B------:R-:W-:Y:S01]  /*3270*/  UMOV UR31, 0x40000040 ;  /* 0x40000040001f7882 */ /* 0x000fe20000000000 */
        /* <DEDUP_REMOVED lines=22> */
[----:B------:R4:W-:Y:S03]  /*33e0*/  STL [R1+0x84], RZ ;  /* 0x000084ff01007387 */ /* 0x0009e60000100800 */
[----:B------:R-:W-:Y:S01]  /*33f0*/  QGMMA.64x16x32.F32.E4M3.E4M3 R32, gdesc[UR48], R32 ;  /* 0x00200000302079f3 */ /* 0x000fe20008700820 */
[----:B------:R-:W-:Y:S01]  /*3400*/  UMOV UR48, UR12 ;  /* 0x0000000c00307c82 */ /* 0x000fe20008000000 */
[----:B------:R-:W-:Y:S01]  /*3410*/  UMOV UR49, 0x40000040 ;  /* 0x4000004000317882 */ /* 0x000fe20000000000 */
[----:B------:R-:W-:Y:S01]  /*3420*/  UMOV UR44, UR48 ;  /* 0x00000030002c7c82 */ /* 0x000fe20008000000 */
[----:B------:R-:W-:Y:S01]  /*3430*/  UMOV UR45, UR49 ;  /* 0x00000031002d7c82 */ /* 0x000fe20008000000 */
[----:B------:R-:W-:Y:S01]  /*3440*/  QGMMA.64x16x32.F32.E4M3.E4M3 R24, gdesc[UR48], R24 ;  /* 0x00200000301879f3 */ /* 0x000fe20008700818 */
[----:B------:R-:W-:Y:S01]  /*3450*/  UMOV UR40, UR48 ;  /* 0x0000003000287c82 */ /* 0x000fe20008000000 */
        /* <DEDUP_REMOVED lines=23> */
[----:B------:R-:W-:Y:S01]  /*35d0*/  UIADD3 UR26, UR5, 0x204, URZ ;  /* 0x00000204051a7890 */ /* 0x000fe2000fffe03f */
[----:B------:R4:W-:Y:S01]  /*35e0*/  STL [R1+0x80], RZ ;  /* 0x000080ff01007387 */ /* 0x0009e20000100800 */
[----:B------:R-:W-:Y:S01]  /*35f0*/  UIADD3 UR30, UR5, 0x284, URZ ;  /* 0x00000284051e7890 */ /* 0x000fe2000fffe03f */
        /* <DEDUP_REMOVED lines=487> */
[----:B------:R-:W-:Y:S01]  /*5470*/  UMOV UR13, 0x40000040 ;  /* 0x40000040000d7882 */ /* 0x000fe20000000000 */
        /* <DEDUP_REMOVED lines=15> */
[----:B------:R-:W-:Y:S01]  /*5570*/  UIADD3 UR46, UR5, 0xa06, URZ ;  /* 0x00000a06052e7890 */ /* 0x000fe2000fffe03f */
[----:B------:R4:W-:Y:S01]  /*5580*/  STL [R1+0x8], RZ ;  /* 0x000008ff01007387 */ /* 0x0009e20000100800 */
[----:B------:R-:W-:Y:S01]  /*5590*/  UIADD3 UR50, UR5, 0xa86, URZ ;  /* 0x00000a8605327890 */ /* 0x000fe2000fffe03f */
[----:B------:R-:W-:Y:S01]  /*55a0*/  UMOV UR20, UR12 ;  /* 0x0000000c00147c82 */ /* 0x000fe20008000000 */
[----:B------:R-:W-:Y:S01]  /*55b0*/  UMOV UR21, UR13 ;  /* 0x0000000d00157c82 */ /* 0x000fe20008000000 */
[----:B------:R-:W-:Y:S01]  /*55c0*/  UMOV UR23, 0x40000040 ;  /* 0x4000004000177882 */ /* 0x000fe20000000000 */
[----:B------:R-:W-:Y:S01]  /*55d0*/  ULDC UR5, c[0x0][0x50c] ;  /* 0x0001430000057ab9 */ /* 0x000fe20000000800 */
[----:B------:R-:W-:Y:S01]  /*55e0*/  UMOV UR8, UR12 ;  /* 0x0000000c00087c82 */ /* 0x000fe20008000000 */
[----:B------:R-:W-:Y:S01]  /*55f0*/  UMOV UR9, UR13 ;  /* 0x0000000d00097c82 */ /* 0x000fe20008000000 */
[----:B------:R-:W-:Y:S01]  /*5600*/  UMOV UR11, 0x40000040 ;  /* 0x40000040000b7882 */ /* 0x000fe20000000000 */
[----:B------:R-:W-:Y:S01]  /*5610*/  QGMMA.64x16x32.F32.E4M3.E4M3 R160, gdesc[UR20], R160 ;  /* 0x0020000014a079f3 */ /* 0x000fe200087008a0 */
[----:B------:R-:W-:Y:S01]  /*5620*/  UMOV UR32, UR12 ;  /* 0x0000000c00207c82 */ /* 0x000fe20008000000 */
[----:B------:R-:W-:Y:S01]  /*5630*/  UMOV UR33, UR13 ;  /* 0x0000000d00217c82 */ /* 0x000fe20008000000 */
[----:B------:R-:W-:Y:S01]  /*5640*/  UMOV UR35, 0x40000040 ;  /* 0x4000004000237882 */ /* 0x000fe20000000000 */
[----:B------:R-:W-:Y:S01]  /*5650*/  UISETP.NE.AND UP0, UPT, UR5, 0x8, UPT ;  /* 0x000000080500788c */ /* 0x000fe2000bf05270 */
        /* <DEDUP_REMOVED lines=13> */
[----:B------:R4:W-:Y:S01]  /*5730*/  STL [R1+0x4], RZ ;  /* 0x000004ff01007387 */ /* 0x0009e20000100800 */
[----:B------:R-:W-:Y:S01]  /*5740*/  QGMMA.64x16x32.F32.E4M3.E4M3 R96, gdesc[UR28], R96 ;  /* 0x002000001c6079f3 */ /* 0x000fe20008700860 */
[----:B------:R-:W-:Y:S01]  /*5750*/  UMOV UR40, UR12 ;  /* 0x0000000c00287c82 */ /* 0x000fe20008000000 */
[----:B------:R-:W-:Y:S01]  /*5760*/  UMOV UR41, UR13 ;  /* 0x0000000d00297c82 */ /* 0x000fe20008000000 */
[----:B------:R-:W-:Y:S01]  /*5770*/  UMOV UR43, 0x40000040 ;  /* 0x40000040002b7882 */ /* 0x000fe20000000000 */
[----:B------:R-:W-:Y:S01]  /*5780*/  USEL UR5, URZ, 0x1, UP0 ;  /* 0x000000013f057887 */ /* 0x000fe20008000000 */
[----:B------:R4:W-:Y:S01]  /*5790*/  STL [R1], RZ ;  /* 0x000000ff01007387 */ /* 0x0009e20000100800 */
        /* <DEDUP_REMOVED lines=9> */
[----:B------:R-:W-:-:S03]  /*5830*/  ISETP.NE.AND P0, PT, RZ, UR5, PT ;  /* 0x00000005ff007c0c */ /* 0x000fc6000bf05270 */
        /* <DEDUP_REMOVED lines=29> */
[----:B------:R-:W-:Y:S04]  /*5a10*/  QGMMA.64x16x32.F32.E4M3.E4M3 R120, gdesc[UR32], R120 ;  /* 0x00200000207879f3 */ /* 0x000fe80008700878 */
[----:B------:R-:W-:Y:S04]  /*5a20*/  QGMMA.64x16x32.F32.E4M3.E4M3 R136, gdesc[UR8], R136 ;  /* 0x00200000088879f3 */ /* 0x000fe80008700888 */
[----:B------:R-:W-:Y:S04]  /*5a30*/  QGMMA.64x16x32.F32.E4M3.E4M3 R152, gdesc[UR20], R152 ;  /* 0x00200000149879f3 */ /* 0x000fe80008700898 */
[----:B------:R-:W-:Y:S04]  /*5a40*/  QGMMA.64x16x32.F32.E4M3.E4M3 R168, gdesc[UR16], R168 ;  /* 0x0020000010a879f3 */ /* 0x000fe800087008a8 */
[----:B------:R-:W-:Y:S01]  /*5a50*/  QGMMA.64x16x32.F32.E4M3.E4M3 R184, gdesc[UR12], R184, gsb0 ;  /* 0x002000000cb879f3 */ /* 0x000fe200080008b8 */
[----:B----4-:R-:W-:Y:S05]  /*5a60*/  @!P0 BRA `(.L_x_18) ;  /* 0x0000001000c08947 */ /* 0x010fea0003800000 */
[----:B------:R-:W-:Y:S02]  /*5a70*/  WARPGROUP.DEPBAR.LE gsb0, 0x0 ;  /* 0x00008000000079c5 */ /* 0x000fe40000010000 */
[----:B------:R-:W-:-:S01]  /*5a80*/  FADD R227, RZ, R193 ;  /* 0x000000c1ffe37221 */ /* 0x000fc20000000000 */
[----:B------:R-:W-:Y:S01]  /*5a90*/  FADD R228, RZ, R192 ;  /* 0x000000c0ffe47221 */ /* 0x000fe20000000000 */
[----:B------:R-:W-:-:S01]  /*5aa0*/  FADD R226, RZ, R194 ;  /* 0x000000c2ffe27221 */ /* 0x000fc20000000000 */
[----:B------:R-:W-:Y:S01]  /*5ab0*/  FADD R225, RZ, R195 ;  /* 0x000000c3ffe17221 */ /* 0x000fe20000000000 */
[----:B------:R-:W-:-:S01]  /*5ac0*/  FADD R224, RZ, R196 ;  /* 0x000000c4ffe07221 */ /* 0x000fc20000000000 */
[----:B------:R0:W-:Y:S01]  /*5ad0*/  STL [R1+0x218], R227 ;  /* 0x000218e301007387 */ /* 0x0001e20000100800 */
[----:B------:R-:W-:-:S01]  /*5ae0*/  FADD R223, RZ, R197 ;  /* 0x000000c5ffdf7221 */ /* 0x000fc20000000000 */
[----:B------:R-:W-:Y:S01]  /*5af0*/  FADD R222, RZ, R198 ;  /* 0x000000c6ffde7221 */ /* 0x000fe20000000000 */
[----:B------:R-:W-:-:S01]  /*5b00*/  FADD R221, RZ, R199 ;  /* 0x000000c7ffdd7221 */ /* 0x000fc20000000000 */
[----:B------:R-:W-:Y:S01]  /*5b10*/  FADD R220, RZ, R184 ;  /* 0x000000b8ffdc7221 */ /* 0x000fe20000000000 */
[----:B------:R-:W-:-:S01]  /*5b20*/  FADD R219, RZ, R185 ;  /* 0x000000b9ffdb7221 */ /* 0x000fc20000000000 */
[----:B------:R-:W-:Y:S01]  /*5b30*/  FADD R218, RZ, R186 ;  /* 0x000000baffda7221 */ /* 0x000fe20000000000 */
[----:B------:R-:W-:-:S01]  /*5b40*/  FADD R217, RZ, R187 ;  /* 0x000000bbffd97221 */ /* 0x000fc20000000000 */
[----:B------:R-:W-:Y:S01]  /*5b50*/  FADD R216, RZ, R188 ;  /* 0x000000bcffd87221 */ /* 0x000fe20000000000 */
[----:B------:R-:W-:-:S01]  /*5b60*/  FADD R215, RZ, R189 ;  /* 0x000000bdffd77221 */ /* 0x000fc20000000000 */
[----:B0-----:R-:W-:Y:S01]  /*5b70*/  FADD R227, RZ, R148 ;  /* 0x00000094ffe37221 */ /* 0x001fe20000000000 */
[----:B------:R-:W-:-:S01]  /*5b80*/  FADD R214, RZ, R190 ;  /* 0x000000beffd67221 */ /* 0x000fc20000000000 */
[----:B------:R-:W-:Y:S01]  /*5b90*/  FADD R213, RZ, R191 ;  /* 0x000000bfffd57221 */ /* 0x000fe20000000000 */
[----:B------:R-:W-:-:S01]  /*5ba0*/  FADD R212, RZ, R176 ;  /* 0x000000b0ffd47221 */ /* 0x000fc20000000000 */
[----:B------:R-:W-:Y:S01]  /*5bb0*/  FADD R211, RZ, R177 ;  /* 0x000000b1ffd37221 */ /* 0x000fe20000000000 */
[----:B------:R0:W-:Y:S01]  /*5bc0*/  STL [R1], R227 ;  /* 0x000000e301007387 */ /* 0x0001e20000100800 */
        /* <DEDUP_REMOVED lines=38> */
[----:B0-----:R-:W-:-:S05]  /*5e30*/  FADD R227, RZ, R151 ;  /* 0x00000097ffe37221 */ /* 0x001fca0000000000 */
[----:B------:R0:W-:Y:S02]  /*5e40*/  STL [R1+0xc], R227 ;  /* 0x00000ce301007387 */ /* 0x0001e40000100800 */
        /* <DEDUP_REMOVED lines=239> */
[----:B------:R0:W-:Y:S04]  /*6d40*/  STL [R1+0x1ec], R227 ;  /* 0x0001ece301007387 */ /* 0x0001e80000100800 */
[----:B0-----:R0:W5:Y:S01]  /*6d50*/  LDL.LU R227, [R1+0x218] ;  /* 0x0002180001e37983 */ /* 0x0011620000300800 */
[----:B------:R-:W-:-:S05]  /*6d60*/  UMOV UR59, URZ ;  /* 0x0000003f003b7c82 */ /* 0x000fca0008000000 */
.L_x_18:
[----:B------:R1:W-:Y:S04]  /*6d70*/  STL [R1+0x21c], R2 ;  /* 0x00021c0201007387 */ /* 0x0003e80000100800 */
[----:B-1----:R-:W3:Y:S04]  /*6d80*/  LDL R2, [R1+0x1fc] ;  /* 0x0001fc0001027983 */ /* 0x002ee80000100800 */
[----:B------:R1:W-:Y:S04]  /*6d90*/  STL [R1+0x218], R0 ;  /* 0x0002180001007387 */ /* 0x0003e80000100800 */
[----:B-1----:R-:W4:Y:S01]  /*6da0*/  LDL R0, [R1+0x204] ;  /* 0x0002040001007983 */ /* 0x002f220000100800 */
[----:B---3--:R-:W-:-:S03]  /*6db0*/  R2UR UR8, R2 ;  /* 0x00000000020872ca */ /* 0x008fc600000e0000 */
[----:B------:R1:W5:Y:S01]  /*6dc0*/  LDL.LU R2, [R1+0x21c] ;  /* 0x00021c0001027983 */ /* 0x0003620000300800 */
[----:B----4-:R-:W-:-:S03]  /*6dd0*/  R2UR UR6, R0 ;  /* 0x00000000000672ca */ /* 0x010fc600000e0000 */
[----:B------:R1:W5:Y:S06]  /*6de0*/  LDL.LU R0, [R1+0x218] ;  /* 0x0002180001007983 */ /* 0x00036c0000300800 */
[----:B------:R-:W-:-:S04]  /*6df0*/  UIADD3 UR54, UR8, 0x1, URZ ;  /* 0x0000000108367890 */ /* 0x000fc8000fffe03f */
[----:B------:R-:W-:-:S04]  /*6e00*/  UISETP.NE.AND UP0, UPT, UR54, 0x2, UPT ;  /* 0x000000023600788c */ /* 0x000fc8000bf05270 */
[----:B------:R-:W-:Y:S02]  /*6e10*/  USEL UR55, URZ, 0x1, UP0 ;  /* 0x000000013f377887 */ /* 0x000fe40008000000 */
[----:B------:R-:W-:Y:S02]  /*6e20*/  USEL UR54, UR54, URZ, UP0 ;  /* 0x0000003f36367287 */ /* 0x000fe40008000000 */
[----:B------:R-:W-:-:S03]  /*6e30*/  ULOP3.LUT UR55, UR6, UR55, URZ, 0x3c, !UPT ;  /* 0x0000003706377292 */ /* 0x000fc6000f8e3c3f */
[----:B-1----:R-:W-:-:S09]  /*6e40*/  UMOV UR6, 0x1 ;  /* 0x0000000100067882 */ /* 0x002fd20000000000 */
.L_x_13:
[----:B-----5:R1:W-:Y:S04]  /*6e50*/  STL [R1+0x218], R0 ;  /* 0x0002180001007387 */ /* 0x0203e80000100800 */
[----:B-1----:R-:W3:Y:S02]  /*6e60*/  LDL R0, [R1+0x20c] ;  /* 0x00020c0001007983 */ /* 0x002ee40000100800 */
[----:B---3--:R-:W-:Y:S02]  /*6e70*/  R2UR UR9, R0 ;  /* 0x00000000000972ca */ /* 0x008fe400000e0000 */
[----:B------:R1:W5:Y:S11]  /*6e80*/  LDL.LU R0, [R1+0x218] ;  /* 0x0002180001007983 */ /* 0x0003760000300800 */
[----:B------:R-:W-:-:S04]  /*6e90*/  UISETP.LT.AND UP0, UPT, UR9, 0x1, UPT ;  /* 0x000000010900788c */ /* 0x000fc8000bf01270 */
[----:B------:R-:W-:-:S04]  /*6ea0*/  USEL UR8, UR9, 0x1, UP0 ;  /* 0x0000000109087887 */ /* 0x000fc80008000000 */
[----:B------:R-:W-:-:S04]  /*6eb0*/  UIADD3 UR57, UR9, -UR8, URZ ;  /* 0x8000000809397290 */ /* 0x000fc8000fffe03f */
[----:B------:R-:W-:-:S06]  /*6ec0*/  UISETP.GE.AND UP0, UPT, UR57, 0x1, UPT ;  /* 0x000000013900788c */ /* 0x000fcc000bf06270 */
[----:B------:R-:W-:-:S13]  /*6ed0*/  PLOP3.LUT P0, PT, PT, PT, UP0, 0x80, 0x0 ;  /* 0x000000000000781c */ /* 0x000fda0003f0f008 */
[----:B-1----:R-:W-:Y:S05]  /*6ee0*/  @!P0 BRA `(.L_x_19) ;  /* 0x0000004c00908947 */ /* 0x002fea0003800000 */
[----:B-----5:R1:W-:Y:S04]  /*6ef0*/  STL [R1+0x218], R0 ;  /* 0x0002180001007387 */ /* 0x0203e80000100800 */
[----:B-1----:R-:W3:Y:S02]  /*6f00*/  LDL R0, [R1+0x1fc] ;  /* 0x0001fc0001007983 */ /* 0x002ee40000100800 */
[----:B---3--:R-:W-:Y:S02]  /*6f10*/  R2UR UR56, R0 ;  /* 0x00000000003872ca */ /* 0x008fe400000e0000 */
[----:B------:R1:W5:-:S13]  /*6f20*/  LDL.LU R0, [R1+0x218] ;  /* 0x0002180001007983 */ /* 0x00035a0000300800 */
.L_x_27:
[----:B---3-5:R3:W-:Y:S04]  /*6f30*/  STL [R1+0x218], R0 ;  /* 0x0002180001007387 */ /* 0x0287e80000100800 */
[----:B---3--:R-:W3:Y:S02]  /*6f40*/  LDL R0, [R1+0x1f0] ;  /* 0x0001f00001007983 */ /* 0x008ee40000100800 */
[----:B---3--:R-:W-:Y:S02]  /*6f50*/  R2UR UR8, R0 ;  /* 0x00000000000872ca */ /* 0x008fe400000e0000 */
[----:B------:R3:W5:Y:S11]  /*6f60*/  LDL.LU R0, [R1+0x218] ;  /* 0x0002180001007983 */ /* 0x0007760000300800 */
[----:B------:R-:W-:-:S06]  /*6f70*/  UISETP.NE.AND UP0, UPT, UR8, 0x3, UPT ;  /* 0x000000030800788c */ /* 0x000fcc000bf05270 */
[----:B------:R-:W-:-:S13]  /*6f80*/  PLOP3.LUT P1, PT, PT, PT, UP0, 0x80, 0x0 ;  /* 0x000000000000781c */ /* 0x000fda0003f2f008 */
[----:B---3--:R-:W-:Y:S05]  /*6f90*/  @!P1 BRA `(.L_x_20) ;  /* 0x0000000000049947 */ /* 0x008fea0003800000 */
[----:B------:R-:W-:Y:S01]  /*6fa0*/  BPT.TRAP 0x1 ;  /* 0x000000040000795c */ /* 0x000fe20000300000 */
.L_x_20:
[----:B------:R-:W3:Y:S01]  /*6fb0*/  S2UR UR8, SR_CgaCtaId ;  /* 0x00000000000879c3 */ /* 0x000ee20000008800 */
[----:B------:R-:W-:Y:S01]  /*6fc0*/  UMOV UR58, 0x400 ;  /* 0x00000400003a7882 */ /* 0x000fe20000000000 */
[----:B------:R-:W-:-:S05]  /*6fd0*/  IMAD.U32 R229, RZ, RZ, UR55 ;  /* 0x00000037ffe57e24 */ /* 0x000fca000f8e00ff */
[----:B------:R-:W-:Y:S01]  /*6fe0*/  SHF.L.U32 R229, R229, 0x1f, RZ ;  /* 0x0000001fe5e57819 */ /* 0x000fe200000006ff */
[----:B---3--:R-:W-:-:S04]  /*6ff0*/  ULEA UR58, UR8, UR58, 0x18 ;  /* 0x0000003a083a7291 */ /* 0x008fc8000f8ec03f */
[----:B------:R-:W-:-:S09]  /*7000*/  ULEA UR8, UR54, UR58, 0x3 ;  /* 0x0000003a36087291 */ /* 0x000fd2000f8e183f */
[----:B------:R3:W4:Y:S01]  /*7010*/  SYNCS.PHASECHK.TRANS64.TRYWAIT P0, [UR8], R229 ;  /* 0x000000e5ff0075a7 */ /* 0x0007220008000148 */
[----:B------:R-:W-:Y:S05]  /*7020*/  @!P1 BRA `(.L_x_21) ;  /* 0x0000000000049947 */ /* 0x000fea0003800000 */
[----:B------:R-:W-:Y:S01]  /*7030*/  BPT.TRAP 0x1 ;  /* 0x000000040000795c */ /* 0x000fe20000300000 */
.L_x_21:
[----:B----4-:R-:W-:Y:S05]  /*7040*/  @P0 BRA `(.L_x_22) ;  /* 0x0000000000080947 */ /* 0x010fea0003800000 */
[----:B------:R-:W4:Y:S02]  /*7050*/  SYNCS.PHASECHK.TRANS64.TRYWAIT P0, [UR8], R229 ;  /* 0x000000e5ff0075a7 */ /* 0x000f240008000148 */
[----:B----4-:R-:W-:Y:S05]  /*7060*/  @!P0 BRA `(.L_x_23) ;  /* 0x0000015c00e88947 */ /* 0x010fea0003800000 */
.L_x_22:
[----:B------:R-:W-:Y:S01]  /*7070*/  UIADD3 UR8, UR58, 0x20100, URZ ;  /* 0x000201003a087890 */ /* 0x000fe2000fffe03f */
[----:B------:R-:W-:Y:S01]  /*7080*/  WARPGROUP.ARRIVE ;  /* 0x00000000000079c5 */ /* 0x000fe20000000000 */
[----:B------:R-:W-:Y:S02]  /*7090*/  UISETP.NE.AND UP0, UPT, UR5, URZ, UPT ;  /* 0x0000003f0500728c */ /* 0x000fe4000bf05270 */
[----:B------:R-:W-:Y:S02]  /*70a0*/  USHF.R.U32.HI UR8, URZ, 0x4, UR8 ;  /* 0x000000043f087899 */ /* 0x000fe40008011608 */
[----:B------:R-:W-:Y:S02]  /*70b0*/  USEL UR6, UR6, URZ, !UP0 ;  /* 0x0000003f06067287 */ /* 0x000fe4000c000000 */
[----:B------:R-:W-:Y:S02]  /*70c0*/  ULOP3.LUT UR8, UR8, 0x3fff, URZ, 0xc0, !UPT ;  /* 0x00003fff08087892 */ /* 0x000fe4000f8ec03f */
[----:B------:R-:W-:-:S02]  /*70d0*/  ULOP3.LUT UR5, UR61, 0x10000, URZ, 0xfc, !UPT ;  /* 0x000100003d057892 */ /* 0x000fc4000f8efc3f */
[----:B------:R-:W-:Y:S02]  /*70e0*/  ULOP3.LUT UR8, UR8, 0x10000, URZ, 0xfc, !UPT ;  /* 0x0001000008087892 */ /* 0x000fe4000f8efc3f */
[----:B------:R-:W-:Y:S02]  /*70f0*/  UISETP.NE.U32.AND UP0, UPT, UR6, URZ, UPT ;  /* 0x0000003f0600728c */ /* 0x000fe4000bf05070 */
[----:B------:R-:W-:Y:S02]  /*7100*/  ULEA UR6, UR54, UR5, 0xc ;  /* 0x0000000536067291 */ /* 0x000fe4000f8e603f */
[----:B------:R-:W-:Y:S01]  /*7110*/  UIMAD UR5, UR54, 0xb00, UR8 ;  /* 0x00000b00360578a4 */ /* 0x000fe2000f8e0208 */
[----:B------:R-:W-:Y:S01]  /*7120*/  UMOV UR41, 0x40000040 ;  /* 0x4000004000297882 */ /* 0x000fe20000000000 */
[----:B------:R-:W-:Y:S02]  /*7130*/  UMOV UR43, 0x40000040 ;  /* 0x40000040002b7882 */ /* 0x000fe40000000000 */
[----:B------:R-:W-:-:S02]  /*7140*/  UIADD3 UR38, UR5, 0x80, URZ ;  /* 0x0000008005267890 */ /* 0x000fc4000fffe03f */
[----:B------:R-:W-:Y:S02]  /*7150*/  UIADD3 UR30, UR5, 0x100, URZ ;  /* 0x00000100051e7890 */ /* 0x000fe4000fffe03f */
[----:B------:R-:W-:Y:S02]  /*7160*/  UIADD3 UR22, UR5, 0x180, URZ ;  /* 0x0000018005167890 */ /* 0x000fe4000fffe03f */
[----:B------:R-:W-:Y:S02]  /*7170*/  UIADD3 UR18, UR5, 0x200, URZ ;  /* 0x0000020005127890 */ /* 0x000fe4000fffe03f */
[----:B------:R-:W-:Y:S01]  /*7180*/  UIADD3 UR10, UR5, 0x280, URZ ;  /* 0x00000280050a7890 */ /* 0x000fe2000fffe03f */
[----:B------:R-:W-:Y:S01]  /*7190*/  UMOV UR40, UR6 ;  /* 0x0000000600287c82 */ /* 0x000fe20008000000 */
[----:B------:R-:W-:Y:S01]  /*71a0*/  UMOV UR42, UR5 ;  /* 0x00000005002a7c82 */ /* 0x000fe20008000000 */
[----:B------:R-:W-:Y:S01]  /*71b0*/  UMOV UR36, UR40 ;  /* 0x0000002800247c82 */ /* 0x000fe20008000000 */
[----:B------:R-:W-:Y:S01]  /*71c0*/  UMOV UR37, UR41 ;  /* 0x0000002900257c82 */ /* 0x000fe20008000000 */
[----:B------:R-:W-:Y:S01]  /*71d0*/  UMOV UR39, 0x40000040 ;  /* 0x4000004000277882 */ /* 0x000fe20000000000 */
[----:B------:R-:W-:Y:S01]  /*71e0*/  UIADD3 UR26, UR5, 0x300, URZ ;  /* 0x00000300051a7890 */ /* 0x000fe2000fffe03f */
[----:B------:R-:W-:Y:S01]  /*71f0*/  QGMMA.64x16x32.F32.E4M3.E4M3 R192, gdesc[UR40], R192, UP0 ;  /* 0x0020000028c079f3 */ /* 0x000fe2000bf008c0 */
        /* <DEDUP_REMOVED lines=20> */
[----:B------:R-:W-:Y:S01]  /*7340*/  UIADD3 UR60, UR6, 0x400, URZ ;  /* 0x00000400063c7890 */ /* 0x000fe2000fffe03f */
[----:B------:R-:W-:-:S02]  /*7350*/  UMOV UR24, UR40 ;  /* 0x0000002800187c82 */ /* 0x000fc40008000000 */
[----:B------:R-:W-:Y:S01]  /*7360*/  QGMMA.64x16x32.F32.E4M3.E4M3 R112, gdesc[UR8], R112, UP0 ;  /* 0x00200000087079f3 */ /* 0x000fe2000bf00870 */
[----:B------:R-:W-:Y:S01]  /*7370*/  UMOV UR25, UR41 ;  /* 0x0000002900197c82 */ /* 0x000fe20008000000 */
[----:B------:R-:W-:Y:S01]  /*7380*/  UMOV UR27, 0x40000040 ;  /* 0x40000040001b7882 */ /* 0x000fe20000000000 */
[----:B------:R-:W-:Y:S01]  /*7390*/  UMOV UR44, UR40 ;  /* 0x00000028002c7c82 */ /* 0x000fe20008000000 */
[----:B------:R-:W-:Y:S01]  /*73a0*/  UMOV UR45, UR41 ;  /* 0x00000029002d7c82 */ /* 0x000fe20008000000 */
[----:B------:R-:W-:Y:S01]  /*73b0*/  UMOV UR47, 0x40000040 ;  /* 0x40000040002f7882 */ /* 0x000fe20000000000 */
[----:B------:R-:W-:Y:S01]  /*73c0*/  QGMMA.64x16x32.F32.E4M3.E4M3 R96, gdesc[UR24], R96, UP0 ;  /* 0x00200000186079f3 */ /* 0x000fe2000bf00860 */
        /* <DEDUP_REMOVED lines=12> */
[----:B------:R-:W-:Y:S01]  /*7490*/  UIADD3 UR20, UR6, 0x2, URZ ;  /* 0x0000000206147890 */ /* 0x000fe2000fffe03f */
[----:B------:R-:W-:-:S02]  /*74a0*/  UMOV UR21, 0x40000040 ;  /* 0x4000004000157882 */ /* 0x000fc40000000000 */
[----:B------:R-:W-:Y:S01]  /*74b0*/  QGMMA.64x16x32.F32.E4M3.E4M3 R32, gdesc[UR48], R32, UP0 ;  /* 0x00200000302079f3 */ /* 0x000fe2000bf00820 */
[----:B------:R-:W-:Y:S01]  /*74c0*/  UMOV UR48, UR60 ;  /* 0x0000003c00307c82 */ /* 0x000fe20008000000 */
[----:B------:R-:W-:Y:S01]  /*74d0*/  UMOV UR49, 0x40000040 ;  /* 0x4000004000317882 */ /* 0x000fe20000000000 */
[----:B------:R-:W-:Y:S01]  /*74e0*/  UMOV UR32, UR48 ;  /* 0x0000003000207c82 */ /* 0x000fe20008000000 */
[----:B------:R-:W-:Y:S01]  /*74f0*/  UMOV UR33, UR49 ;  /* 0x0000003100217c82 */ /* 0x000fe20008000000 */
[----:B------:R-:W-:Y:S01]  /*7500*/  QGMMA.64x16x32.F32.E4M3.E4M3 R24, gdesc[UR48], R24, UP0 ;  /* 0x00200000301879f3 */ /* 0x000fe2000bf00818 */
[----:B------:R-:W-:Y:S01]  /*7510*/  UMOV UR12, UR48 ;  /* 0x00000030000c7c82 */ /* 0x000fe20008000000 */
        /* <DEDUP_REMOVED lines=28> */
[----:B------:R-:W-:-:S02]  /*76e0*/  UIADD3 UR22, UR5, 0x2, URZ ;  /* 0x0000000205167890 */ /* 0x000fc4000fffe03f */
[----:B------:R-:W-:Y:S01]  /*76f0*/  QGMMA.64x16x32.F32.E4M3.E4M3 R152, gdesc[UR28], R152, UP0 ;  /* 0x002000001c9879f3 */ /* 0x000fe2000bf00898 */
[----:B------:R-:W-:Y:S02]  /*7700*/  UIADD3 UR34, UR5, 0x82, URZ ;  /* 0x0000008205227890 */ /* 0x000fe4000fffe03f */
[----:B------:R-:W-:Y:S01]  /*7710*/  UIADD3 UR10, UR5, 0x102, URZ ;  /* 0x00000102050a7890 */ /* 0x000fe2000fffe03f */
[----:B------:R-:W-:Y:S01]  /*7720*/  QGMMA.64x16x32.F32.E4M3.E4M3 R168, gdesc[UR36], R168, UP0 ;  /* 0x0020000024a879f3 */ /* 0x000fe2000bf008a8 */
[----:B------:R-:W-:Y:S02]  /*7730*/  UIADD3 UR18, UR5, 0x182, URZ ;  /* 0x0000018205127890 */ /* 0x000fe4000fffe03f */
[----:B------:R-:W-:Y:S01]  /*7740*/  UIADD3 UR42, UR5, 0x202, URZ ;  /* 0x00000202052a7890 */ /* 0x000fe2000fffe03f */
[----:B------:R-:W-:Y:S01]  /*7750*/  QGMMA.64x16x32.F32.E4M3.E4M3 R184, gdesc[UR24], R184, UP0 ;  /* 0x0020000018b879f3 */ /* 0x000fe2000bf008b8 */
[----:B------:R-:W-:Y:S01]  /*7760*/  UIADD3 UR14, UR5, 0x282, URZ ;  /* 0x00000282050e7890 */ /* 0x000fe2000fffe03f */
[----:B------:R-:W-:Y:S01]  /*7770*/  UMOV UR23, 0x40000040 ;  /* 0x4000004000177882 */ /* 0x000fe20000000000 */
        /* <DEDUP_REMOVED lines=29> */
[----:B------:R-:W-:Y:S01]  /*7950*/  UIADD3 UR8, UR6, 0x402, URZ ;  /* 0x0000040206087890 */ /* 0x000fe2000fffe03f */
[----:B------:R-:W-:Y:S01]  /*7960*/  UMOV UR28, UR20 ;  /* 0x00000014001c7c82 */ /* 0x000fe20008000000 */
[----:B------:R-:W-:Y:S01]  /*7970*/  UMOV UR29, UR21 ;  /* 0x00000015001d7c82 */ /* 0x000fe20008000000 */
[----:B------:R-:W-:Y:S01]  /*7980*/  UMOV UR31, 0x40000040 ;  /* 0x40000040001f7882 */ /* 0x000fe20000000000 */
[----:B------:R-:W-:Y:S01]  /*7990*/  UMOV UR36, UR20 ;  /* 0x0000001400247c82 */ /* 0x000fe20008000000 */
[----:B------:R-:W-:Y:S01]  /*79a0*/  UMOV UR37, UR21 ;  /* 0x0000001500257c82 */ /* 0x000fe20008000000 */
[----:B------:R-:W-:Y:S01]  /*79b0*/  QGMMA.64x16x32.F32.E4M3.E4M3 R96, gdesc[UR44], R96 ;  /* 0x002000002c6079f3 */ /* 0x000fe20008700860 */
        /* <DEDUP_REMOVED lines=9> */
[----:B------:R-:W-:-:S02]  /*7a50*/  UIADD3 UR60, UR6, 0x404, URZ ;  /* 0x00000404063c7890 */ /* 0x000fc4000fffe03f */
[----:B------:R-:W-:Y:S01]  /*7a60*/  QGMMA.64x16x32.F32.E4M3.E4M3 R48, gdesc[UR24], R48 ;  /* 0x00200000183079f3 */ /* 0x000fe20008700830 */
[----:B------:R-:W-:-:S03]  /*7a70*/  UIADD3 UR59, UR59, 0x8, URZ ;  /* 0x000000083b3b7890 */ /* 0x000fc6000fffe03f */
        /* <DEDUP_REMOVED lines=30> */
[----:B------:R-:W-:-:S02]  /*7c60*/  UIADD3 UR40, UR6, 0x4, URZ ;  /* 0x0000000406287890 */ /* 0x000fc4000fffe03f */
[----:B------:R-:W-:Y:S01]  /*7c70*/  UIADD3 UR42, UR5, 0x4, URZ ;  /* 0x00000004052a7890 */ /* 0x000fe2000fffe03f */
[----:B------:R-:W-:Y:S01]  /*7c80*/  QGMMA.64x16x32.F32.E4M3.E4M3 R136, gdesc[UR16], R136 ;  /* 0x00200000108879f3 */ /* 0x000fe20008700888 */
[----:B------:R-:W-:Y:S02]  /*7c90*/  UIADD3 UR38, UR5, 0x84, URZ ;  /* 0x0000008405267890 */ /* 0x000fe4000fffe03f */
[----:B------:R-:W-:Y:S01]  /*7ca0*/  UIADD3 UR30, UR5, 0x104, URZ ;  /* 0x00000104051e7890 */ /* 0x000fe2000fffe03f */
[----:B------:R-:W-:Y:S01]  /*7cb0*/  QGMMA.64x16x32.F32.E4M3.E4M3 R152, gdesc[UR8], R152 ;  /* 0x00200000089879f3 */ /* 0x000fe20008700898 */
[----:B------:R-:W-:Y:S02]  /*7cc0*/  UIADD3 UR18, UR5, 0x204, URZ ;  /* 0x0000020405127890 */ /* 0x000fe4000fffe03f */
[----:B------:R-:W-:Y:S01]  /*7cd0*/  UIADD3 UR14, UR5, 0x284, URZ ;  /* 0x00000284050e7890 */ /* 0x000fe2000fffe03f */
[----:B------:R-:W-:Y:S01]  /*7ce0*/  QGMMA.64x16x32.F32.E4M3.E4M3 R168, gdesc[UR32], R168 ;  /* 0x0020000020a879f3 */ /* 0x000fe200087008a8 */
[----:B------:R-:W-:Y:S01]  /*7cf0*/  UMOV UR41, 0x40000040 ;  /* 0x4000004000297882 */ /* 0x000fe20000000000 */
[----:B------:R-:W-:Y:S01]  /*7d00*/  UMOV UR43, 0x40000040 ;  /* 0x40000040002b7882 */ /* 0x000fe20000000000 */
[----:B------:R-:W-:Y:S01]  /*7d10*/  UMOV UR36, UR40 ;  /* 0x0000002800247c82 */ /* 0x000fe20008000000 */
[----:B------:R-:W-:Y:S01]  /*7d20*/  QGMMA.64x16x32.F32.E4M3.E4M3 R184, gdesc[UR20], R184 ;  /* 0x0020000014b879f3 */ /* 0x000fe200087008b8 */
[----:B------:R-:W-:Y:S01]  /*7d30*/  UIADD3 UR22, UR5, 0x184, URZ ;  /* 0x0000018405167890 */ /* 0x000fe2000fffe03f */
        /* <DEDUP_REMOVED lines=44> */
[----:B------:R-:W-:Y:S01]  /*8000*/  UIADD3 UR20, UR6, 0x6, URZ ;  /* 0x0000000606147890 */ /* 0x000fe2000fffe03f */
[----:B------:R-:W-:-:S02]  /*8010*/  UMOV UR21, 0x40000040 ;  /* 0x4000004000157882 */ /* 0x000fc40000000000 */
        /* <DEDUP_REMOVED lines=32> */
[----:B------:R-:W-:Y:S01]  /*8220*/  UIADD3 UR22, UR5, 0x6, URZ ;  /* 0x0000000605167890 */ /* 0x000fe2000fffe03f */
[----:B------:R-:W-:Y:S01]  /*8230*/  QGMMA.64x16x32.F32.E4M3.E4M3 R136, gdesc[UR8], R136 ;  /* 0x00200000088879f3 */ /* 0x000fe20008700888 */
[----:B------:R-:W-:-:S02]  /*8240*/  UIADD3 UR26, UR5, 0x86, URZ ;  /* 0x00000086051a7890 */ /* 0x000fc4000fffe03f */
[----:B------:R-:W-:Y:S01]  /*8250*/  UIADD3 UR14, UR5, 0x106, URZ ;  /* 0x00000106050e7890 */ /* 0x000fe2000fffe03f */
[----:B------:R-:W-:Y:S01]  /*8260*/  QGMMA.64x16x32.F32.E4M3.E4M3 R152, gdesc[UR28], R152 ;  /* 0x002000001c9879f3 */ /* 0x000fe20008700898 */
[----:B------:R-:W-:Y:S02]  /*8270*/  UIADD3 UR18, UR5, 0x186, URZ ;  /* 0x0000018605127890 */ /* 0x000fe4000fffe03f */
[----:B------:R-:W-:Y:S01]  /*8280*/  UIADD3 UR34, UR5, 0x206, URZ ;  /* 0x0000020605227890 */ /* 0x000fe2000fffe03f */
[----:B------:R-:W-:Y:S01]  /*8290*/  QGMMA.64x16x32.F32.E4M3.E4M3 R168, gdesc[UR36], R168 ;  /* 0x0020000024a879f3 */ /* 0x000fe200087008a8 */
[----:B------:R-:W-:Y:S01]  /*82a0*/  UIADD3 UR10, UR5, 0x286, URZ ;  /* 0x00000286050a7890 */ /* 0x000fe2000fffe03f */
[----:B------:R-:W-:Y:S02]  /*82b0*/  UMOV UR23, 0x40000040 ;  /* 0x4000004000177882 */ /* 0x000fe40000000000 */
        /* <DEDUP_REMOVED lines=47> */
[----:B------:R-:W-:Y:S04]  /*85b0*/  QGMMA.64x16x32.F32.E4M3.E4M3 R48, gdesc[UR40], R48 ;  /* 0x00200000283079f3 */ /* 0x000fe80008700830 */
        /* <DEDUP_REMOVED lines=40> */
[----:B------:R-:W-:-:S02]  /*8840*/  UIADD3 UR26, UR5, 0x880, URZ ;  /* 0x00000880051a7890 */ /* 0x000fc4000fffe03f */
[----:B------:R-:W-:Y:S01]  /*8850*/  QGMMA.64x16x32.F32.E4M3.E4M3 R184, gdesc[UR20], R184 ;  /* 0x0020000014b879f3 */ /* 0x000fe200087008b8 */
[----:B------:R-:W-:Y:S01]  /*8860*/  UIADD3 UR22, UR5, 0x700, URZ ;  /* 0x0000070005167890 */ /* 0x000fe2000fffe03f */
        /* <DEDUP_REMOVED lines=91> */
[----:B------:R-:W-:Y:S01]  /*8e20*/  UIADD3 UR30, UR5, 0x902, URZ ;  /* 0x00000902051e7890 */ /* 0x000fe2000fffe03f */
        /* <DEDUP_REMOVED lines=26> */
[----:B------:R-:W-:Y:S01]  /*8fd0*/  UIADD3 UR8, UR6, 0xc02, URZ ;  /* 0x00000c0206087890 */ /* 0x000fe2000fffe03f */
        /* <DEDUP_REMOVED lines=57> */
[----:B------:R-:W-:Y:S01]  /*9370*/  UIADD3 UR26, UR5, 0x684, URZ ;  /* 0x00000684051a7890 */ /* 0x000fe2000fffe03f */
[----:B------:R-:W-:-:S02]  /*9380*/  UMOV UR37, 0x40000040 ;  /* 0x4000004000257882 */ /* 0x000fc40000000000 */
        /* <DEDUP_REMOVED lines=137> */
[----:B------:R-:W-:-:S02]  /*9c20*/  ULDC UR60, c[0x0][0x50c] ;  /* 0x00014300003c7ab9 */ /* 0x000fc40000000800 */
[----:B------:R-:W-:Y:S01]  /*9c30*/  QGMMA.64x16x32.F32.E4M3.E4M3 R48, gdesc[UR36], R48 ;  /* 0x00200000243079f3 */ /* 0x000fe20008700830 */
[----:B------:R-:W-:-:S03]  /*9c40*/  UISETP.NE.AND UP0, UPT, UR59, UR60, UPT ;  /* 0x0000003c3b00728c */ /* 0x000fc6000bf05270 */
        /* <DEDUP_REMOVED lines=30> */
[----:B------:R-:W-:-:S03]  /*9e30*/  USEL UR5, URZ, 0x1, UP0 ;  /* 0x000000013f057887 */ /* 0x000fc60008000000 */
[----:B------:R-:W-:Y:S03]  /*9e40*/  QGMMA.64x16x32.F32.E4M3.E4M3 R136, gdesc[UR8], R136 ;  /* 0x00200000088879f3 */ /* 0x000fe60008700888 */
[----:B------:R-:W-:Y:S01]  /*9e50*/  ISETP.NE.AND P0, PT, RZ, UR5, PT ;  /* 0x00000005ff007c0c */ /* 0x000fe2000bf05270 */
[----:B------:R-:W-:Y:S04]  /*9e60*/  QGMMA.64x16x32.F32.E4M3.E4M3 R152, gdesc[UR28], R152 ;  /* 0x002000001c9879f3 */ /* 0x000fe80008700898 */
[----:B------:R-:W-:Y:S04]  /*9e70*/  QGMMA.64x16x32.F32.E4M3.E4M3 R168, gdesc[UR20], R168 ;  /* 0x0020000014a879f3 */ /* 0x000fe800087008a8 */
[----:B------:R-:W-:Y:S03]  /*9e80*/  QGMMA.64x16x32.F32.E4M3.E4M3 R184, gdesc[UR16], R184, gsb0 ;  /* 0x0020000010b879f3 */ /* 0x000fe600080008b8 */
[----:B------:R-:W-:-:S02]  /*9e90*/  WARPGROUP.DEPBAR.LE gsb0, 0x1 ;  /* 0x00008000000079c5 */ /* 0x000fc40000010100 */
[----:B------:R-:W-:Y:S05]  /*9ea0*/  @!P0 BRA `(.L_x_24) ;  /* 0x0000001c00308947 */ /* 0x000fea0003800000 */
[----:B------:R-:W-:Y:S02]  /*9eb0*/  WARPGROUP.DEPBAR.LE gsb0, 0x0 ;  /* 0x00008000000079c5 */ /* 0x000fe40000010000 */
[----:B------:R-:W-:-:S01]  /*9ec0*/  FADD R227, R193, R227 ;  /* 0x000000e3c1e37221 */ /* 0x000fc20000000000 */
[----:B------:R-:W-:Y:S01]  /*9ed0*/  FADD R226, R194, R226 ;  /* 0x000000e2c2e27221 */ /* 0x000fe20000000000 */
[----:B------:R-:W-:-:S01]  /*9ee0*/  FADD R225, R195, R225 ;  /* 0x000000e1c3e17221 */ /* 0x000fc20000000000 */
[----:B------:R-:W-:Y:S01]  /*9ef0*/  FADD R224, R196, R224 ;  /* 0x000000e0c4e07221 */ /* 0x000fe20000000000 */
[----:B------:R-:W-:-:S01]  /*9f00*/  FADD R223, R197, R223 ;  /* 0x000000dfc5df7221 */ /* 0x000fc20000000000 */
[----:B------:R4:W-:Y:S01]  /*9f10*/  STL [R1+0x218], R227 ;  /* 0x000218e301007387 */ /* 0x0009e20000100800 */
[----:B------:R-:W-:-:S01]  /*9f20*/  FADD R222, R198, R222 ;  /* 0x000000dec6de7221 */ /* 0x000fc20000000000 */
[----:B------:R-:W-:Y:S01]  /*9f30*/  FADD R221, R199, R221 ;  /* 0x000000ddc7dd7221 */ /* 0x000fe20000000000 */
[----:B------:R-:W-:-:S01]  /*9f40*/  FADD R220, R184, R220 ;  /* 0x000000dcb8dc7221 */ /* 0x000fc20000000000 */
[----:B------:R-:W-:Y:S01]  /*9f50*/  FADD R219, R185, R219 ;  /* 0x000000dbb9db7221 */ /* 0x000fe20000000000 */
[----:B------:R-:W-:-:S01]  /*9f60*/  FADD R218, R186, R218 ;  /* 0x000000dabada7221 */ /* 0x000fc20000000000 */
[----:B------:R-:W-:Y:S01]  /*9f70*/  FADD R217, R187, R217 ;  /* 0x000000d9bbd97221 */ /* 0x000fe20000000000 */
[----:B------:R-:W-:-:S01]  /*9f80*/  FADD R216, R188, R216 ;  /* 0x000000d8bcd87221 */ /* 0x000fc20000000000 */
[----:B------:R-:W-:Y:S01]  /*9f90*/  FADD R215, R189, R215 ;  /* 0x000000d7bdd77221 */ /* 0x000fe20000000000 */
[----:B------:R-:W-:-:S01]  /*9fa0*/  FADD R214, R190, R214 ;  /* 0x000000d6bed67221 */ /* 0x000fc20000000000 */
[----:B----4-:R-:W4:Y:S01]  /*9fb0*/  LDL.LU R227, [R1+0x10] ;  /* 0x0000100001e37983 */ /* 0x010f220000300800 */
[----:B------:R-:W-:-:S01]  /*9fc0*/  FADD R213, R191, R213 ;  /* 0x000000d5bfd57221 */ /* 0x000fc20000000000 */
[----:B------:R-:W-:Y:S01]  /*9fd0*/  FADD R212, R176, R212 ;  /* 0x000000d4b0d47221 */ /* 0x000fe20000000000 */
[----:B------:R-:W-:-:S01]  /*9fe0*/  FADD R211, R177, R211 ;  /* 0x000000d3b1d37221 */ /* 0x000fc20000000000 */
[----:B------:R0:W-:Y:S01]  /*9ff0*/  STL [R1+0x21c], R226 ;  /* 0x00021ce201007387 */ /* 0x0001e20000100800 */
[----:B------:R-:W-:-:S03]  /*a000*/  FADD R228, R192, R228 ;  /* 0x000000e4c0e47221 */ /* 0x000fc60000000000 */
[----:B0-----:R-:W2:Y:S04]  /*a010*/  LDL.LU R226, [R1+0xc] ;  /* 0x00000c0001e27983 */ /* 0x001ea80000300800 */
[----:B------:R0:W-:Y:S04]  /*a020*/  STL [R1+0x220], R225 ;  /* 0x000220e101007387 */ /* 0x0001e80000100800 */
[----:B0-----:R-:W3:Y:S04]  /*a030*/  LDL.LU R225, [R1+0x8] ;  /* 0x0000080001e17983 */ /* 0x001ee80000300800 */
[----:B------:R0:W-:Y:S04]  /*a040*/  STL [R1+0x224], R224 ;  /* 0x000224e001007387 */ /* 0x0001e80000100800 */
[----:B0-----:R-:W3:Y:S04]  /*a050*/  LDL.LU R224, [R1+0x4] ;  /* 0x0000040001e07983 */ /* 0x001ee80000300800 */
[----:B------:R0:W-:Y:S04]  /*a060*/  STL [R1+0x228], R223 ;  /* 0x000228df01007387 */ /* 0x0001e80000100800 */
[----:B0-----:R-:W3:Y:S04]  /*a070*/  LDL.LU R223, [R1] ;  /* 0x0000000001df7983 */ /* 0x001ee80000300800 */
[----:B------:R-:W-:Y:S04]  /*a080*/  STL [R1+0x22c], R222 ;  /* 0x00022cde01007387 */ /* 0x000fe80000100800 */
        /* <DEDUP_REMOVED lines=10> */
[----:B------:R-:W-:Y:S01]  /*a130*/  STL [R1+0x258], R211 ;  /* 0x000258d301007387 */ /* 0x000fe20000100800 */
[----:B----4-:R-:W-:-:S01]  /*a140*/  FADD R227, R136, R227 ;  /* 0x000000e388e37221 */ /* 0x010fc20000000000 */
[----:B--2---:R-:W-:Y:S01]  /*a150*/  FADD R226, R151, R226 ;  /* 0x000000e297e27221 */ /* 0x004fe20000000000 */
[----:B---3--:R-:W-:-:S01]  /*a160*/  FADD R225, R150, R225 ;  /* 0x000000e196e17221 */ /* 0x008fc20000000000 */
[----:B------:R-:W-:Y:S01]  /*a170*/  FADD R224, R149, R224 ;  /* 0x000000e095e07221 */ /* 0x000fe20000000000 */
[----:B------:R-:W-:-:S05]  /*a180*/  FADD R223, R148, R223 ;  /* 0x000000df94df7221 */ /* 0x000fca0000000000 */
[----:B------:R-:W-:Y:S04]  /*a190*/  STL [R1], R223 ;  /* 0x000000df01007387 */ /* 0x000fe80000100800 */
[----:B------:R-:W-:Y:S04]  /*a1a0*/  STL [R1+0x4], R224 ;  /* 0x000004e001007387 */ /* 0x000fe80000100800 */
[----:B------:R0:W-:Y:S04]  /*a1b0*/  STL [R1+0x10], R227 ;  /* 0x000010e301007387 */ /* 0x0001e80000100800 */
[----:B------:R-:W-:Y:S04]  /*a1c0*/  STL [R1+0x8], R225 ;  /* 0x000008e101007387 */ /* 0x000fe80000100800 */
[----:B0-----:R-:W2:Y:S04]  /*a1d0*/  LDL.LU R227, [R1+0x14] ;  /* 0x0000140001e37983 */ /* 0x001ea80000300800 */
[----:B------:R0:W-:Y:S04]  /*a1e0*/  STL [R1+0xc], R226 ;  /* 0x00000ce201007387 */ /* 0x0001e80000100800 */
[----:B0-----:R-:W3:Y:S04]  /*a1f0*/  LDL.LU R226, [R1+0x18] ;  /* 0x0000180001e27983 */ /* 0x001ee80000300800 */
[----:B------:R-:W4:Y:S04]  /*a200*/  LDL.LU R225, [R1+0x1c] ;  /* 0x00001c0001e17983 */ /* 0x000f280000300800 */
        /* <DEDUP_REMOVED lines=13> */
[----:B------:R-:W4:Y:S01]  /*a2e0*/  LDL.LU R211, [R1+0x54] ;  /* 0x0000540001d37983 */ /* 0x000f220000300800 */
[----:B--2---:R-:W-:-:S05]  /*a2f0*/  FADD R227, R137, R227 ;  /* 0x000000e389e37221 */ /* 0x004fca0000000000 */
[----:B------:R0:W-:Y:S01]  /*a300*/  STL [R1+0x14], R227 ;  /* 0x000014e301007387 */ /* 0x0001e20000100800 */
[----:B---3--:R-:W-:-:S01]  /*a310*/  FADD R226, R138, R226 ;  /* 0x000000e28ae27221 */ /* 0x008fc20000000000 */
[----:B----4-:R-:W-:-:S04]  /*a320*/  FADD R225, R139, R225 ;  /* 0x000000e18be17221 */ /* 0x010fc80000000000 */
[----:B------:R2:W-:Y:S01]  /*a330*/  STL [R1+0x18], R226 ;  /* 0x000018e201007387 */ /* 0x0005e20000100800 */
[----:B------:R-:W-:-:S03]  /*a340*/  FADD R224, R140, R224 ;  /* 0x000000e08ce07221 */ /* 0x000fc60000000000 */
        /* <DEDUP_REMOVED lines=24> */
[----:B0-----:R-:W4:Y:S01]  /*a4d0*/  LDL.LU R227, [R1+0x58] ;  /* 0x0000580001e37983 */ /* 0x001f220000300800 */
[----:B------:R-:W-:-:S03]  /*a4e0*/  FADD R211, R121, R211 ;  /* 0x000000d379d37221 */ /* 0x000fc60000000000 */
[----:B------:R0:W-:Y:S04]  /*a4f0*/  STL [R1+0x4c], R213 ;  /* 0x00004cd501007387 */ /* 0x0001e80000100800 */
[----:B--2---:R-:W2:Y:S04]  /*a500*/  LDL.LU R226, [R1+0x5c] ;  /* 0x00005c0001e27983 */ /* 0x004ea80000300800 */
[----:B------:R0:W-:Y:S04]  /*a510*/  STL [R1+0x50], R212 ;  /* 0x000050d401007387 */ /* 0x0001e80000100800 */
[----:B---3--:R-:W3:Y:S04]  /*a520*/  LDL.LU R225, [R1+0x60] ;  /* 0x0000600001e17983 */ /* 0x008ee80000300800 */
[----:B------:R0:W-:Y:S04]  /*a530*/  STL [R1+0x54], R211 ;  /* 0x000054d301007387 */ /* 0x0001e80000100800 */
[----:B----4-:R-:W4:Y:S04]  /*a540*/  LDL.LU R224, [R1+0x64] ;  /* 0x0000640001e07983 */ /* 0x010f280000300800 */
[----:B-1----:R-:W4:Y:S04]  /*a550*/  LDL.LU R223, [R1+0x68] ;  /* 0x0000680001df7983 */ /* 0x002f280000300800 */
        /* <DEDUP_REMOVED lines=9> */
[----:B0-----:R-:W4:Y:S04]  /*a5f0*/  LDL.LU R213, [R1+0x90] ;  /* 0x0000900001d57983 */ /* 0x001f280000300800 */
[----:B------:R-:W4:Y:S04]  /*a600*/  LDL.LU R212, [R1+0x94] ;  /* 0x0000940001d47983 */ /* 0x000f280000300800 */
[----:B------:R-:W4:Y:S01]  /*a610*/  LDL.LU R211, [R1+0x98] ;  /* 0x0000980001d37983 */ /* 0x000f220000300800 */
[----:B------:R-:W-:-:S01]  /*a620*/  FADD R227, R122, R227 ;  /* 0x000000e37ae37221 */ /* 0x000fc20000000000 */
[----:B--2---:R-:W-:-:S04]  /*a630*/  FADD R226, R123, R226 ;  /* 0x000000e27be27221 */ /* 0x004fc80000000000 */
[----:B------:R0:W-:Y:S01]  /*a640*/  STL [R1+0x58], R227 ;  /* 0x000058e301007387 */ /* 0x0001e20000100800 */
[----:B---3--:R-:W-:-:S03]  /*a650*/  FADD R225, R124, R225 ;  /* 0x000000e17ce17221 */ /* 0x008fc60000000000 */
[----:B------:R1:W-:Y:S01]  /*a660*/  STL [R1+0x5c], R226 ;  /* 0x00005ce201007387 */ /* 0x0003e20000100800 */
[----:B----4-:R-:W-:-:S03]  /*a670*/  FADD R224, R125, R224 ;  /* 0x000000e07de07221 */ /* 0x010fc60000000000 */
        /* <DEDUP_REMOVED lines=27> */
[----:B-1----:R-:W4:Y:S04]  /*a830*/  LDL.LU R226, [R1+0xa0] ;  /* 0x0000a00001e27983 */ /* 0x002f280000300800 */
[----:B------:R1:W-:Y:S04]  /*a840*/  STL [R1+0x94], R212 ;  /* 0x000094d401007387 */ /* 0x0003e80000100800 */
[----:B--2---:R-:W2:Y:S04]  /*a850*/  LDL.LU R225, [R1+0xa4] ;  /* 0x0000a40001e17983 */ /* 0x004ea80000300800 */
[----:B------:R1:W-:Y:S04]  /*a860*/  STL [R1+0x98], R211 ;  /* 0x000098d301007387 */ /* 0x0003e80000100800 */
[----:B---3--:R-:W3:Y:S04]  /*a870*/  LDL.LU R224, [R1+0xa8] ;  /* 0x0000a80001e07983 */ /* 0x008ee80000300800 */
[----:B----4-:R-:W4:Y:S04]  /*a880*/  LDL.LU R223, [R1+0xac] ;  /* 0x0000ac0001df7983 */ /* 0x010f280000300800 */
        /* <DEDUP_REMOVED lines=10> */
[----:B-1----:R-:W4:Y:S04]  /*a930*/  LDL.LU R212, [R1+0xd8] ;  /* 0x0000d80001d47983 */ /* 0x002f280000300800 */
[----:B------:R-:W4:Y:S01]  /*a940*/  LDL.LU R211, [R1+0xdc] ;  /* 0x0000dc0001d37983 */ /* 0x000f220000300800 */
[----:B------:R-:W-:-:S01]  /*a950*/  FADD R227, R107, R227 ;  /* 0x000000e36be37221 */ /* 0x000fc20000000000 */
[----:B------:R-:W-:-:S04]  /*a960*/  FADD R226, R108, R226 ;  /* 0x000000e26ce27221 */ /* 0x000fc80000000000 */
[----:B------:R0:W-:Y:S01]  /*a970*/  STL [R1+0x9c], R227 ;  /* 0x00009ce301007387 */ /* 0x0001e20000100800 */
[----:B--2---:R-:W-:-:S03]  /*a980*/  FADD R225, R109, R225 ;  /* 0x000000e16de17221 */ /* 0x004fc60000000000 */
        /* <DEDUP_REMOVED lines=151> */
[----:B------:R-:W-:Y:S01]  /*b300*/  STL [R1+0x168], R227 ;  /* 0x000168e301007387 */ /* 0x000fe20000100800 */
[----:B--2---:R-:W-:-:S03]  /*b310*/  FADD R225, R48, R225 ;  /* 0x000000e130e17221 */ /* 0x004fc60000000000 */
[----:B------:R-:W-:Y:S01]  /*b320*/  STL [R1+0x16c], R226 ;  /* 0x00016ce201007387 */ /* 0x000fe20000100800 */
[----:B---3--:R-:W-:-:S03]  /*b330*/  FADD R224, R49, R224 ;  /* 0x000000e031e07221 */ /* 0x008fc60000000000 */
[----:B------:R-:W-:Y:S01]  /*b340*/  STL [R1+0x170], R225 ;  /* 0x000170e101007387 */ /* 0x000fe20000100800 */
[----:B----4-:R-:W-:-:S03]  /*b350*/  FADD R223, R50, R223 ;  /* 0x000000df32df7221 */ /* 0x010fc60000000000 */
[----:B------:R-:W-:Y:S01]  /*b360*/  STL [R1+0x174], R224 ;  /* 0x000174e001007387 */ /* 0x000fe20000100800 */
[----:B------:R-:W-:-:S03]  /*b370*/  FADD R222, R51, R222 ;  /* 0x000000de33de7221 */ /* 0x000fc60000000000 */
        /* <DEDUP_REMOVED lines=19> */
[----:B------:R-:W-:-:S01]  /*b4b0*/  FADD R212, R45, R212 ;  /* 0x000000d42dd47221 */ /* 0x000fc20000000000 */
[----:B------:R-:W-:-:S05]  /*b4c0*/  FADD R211, R46, R211 ;  /* 0x000000d32ed37221 */ /* 0x000fca0000000000 */
        /* <DEDUP_REMOVED lines=22> */
[----:B---3--:R-:W-:-:S03]  /*b630*/  FADD R212, R32, R212 ;  /* 0x000000d420d47221 */ /* 0x008fc60000000000 */
[----:B0-----:R0:W5:Y:S01]  /*b640*/  LDL.LU R211, [R1+0x258] ;  /* 0x0002580001d37983 */ /* 0x0011620000300800 */
[----:B----4-:R-:W-:-:S03]  /*b650*/  FADD R213, R33, R213 ;  /* 0x000000d521d57221 */ /* 0x010fc60000000000 */
[----:B------:R1:W-:Y:S01]  /*b660*/  STL [R1+0x1b0], R212 ;  /* 0x0001b0d401007387 */ /* 0x0003e20000100800 */
[----:B------:R-:W-:-:S01]  /*b670*/  FADD R214, R34, R214 ;  /* 0x000000d622d67221 */ /* 0x000fc20000000000 */
[----:B------:R-:W-:Y:S02]  /*b680*/  FADD R215, R35, R215 ;  /* 0x000000d723d77221 */ /* 0x000fe40000000000 */
[----:B-1----:R0:W5:Y:S01]  /*b690*/  LDL.LU R212, [R1+0x254] ;  /* 0x0002540001d47983 */ /* 0x0021620000300800 */
[----:B------:R-:W-:-:S03]  /*b6a0*/  FADD R216, R36, R216 ;  /* 0x000000d824d87221 */ /* 0x000fc60000000000 */
[----:B------:R1:W-:Y:S01]  /*b6b0*/  STL [R1+0x1b4], R213 ;  /* 0x0001b4d501007387 */ /* 0x0003e20000100800 */
[----:B------:R-:W-:-:S01]  /*b6c0*/  FADD R217, R37, R217 ;  /* 0x000000d925d97221 */ /* 0x000fc20000000000 */
[----:B------:R-:W-:Y:S02]  /*b6d0*/  FADD R218, R38, R218 ;  /* 0x000000da26da7221 */ /* 0x000fe40000000000 */
[----:B-1----:R0:W5:Y:S04]  /*b6e0*/  LDL.LU R213, [R1+0x250] ;  /* 0x0002500001d57983 */ /* 0x0021680000300800 */
[----:B------:R1:W-:Y:S01]  /*b6f0*/  STL [R1+0x1b8], R214 ;  /* 0x0001b8d601007387 */ /* 0x0003e20000100800 */
[----:B------:R-:W-:-:S01]  /*b700*/  FADD R219, R39, R219 ;  /* 0x000000db27db7221 */ /* 0x000fc20000000000 */
[----:B------:R-:W-:-:S02]  /*b710*/  FADD R220, R24, R220 ;  /* 0x000000dc18dc7221 */ /* 0x000fc40000000000 */
[----:B-1----:R0:W5:Y:S04]  /*b720*/  LDL.LU R214, [R1+0x24c] ;  /* 0x00024c0001d67983 */ /* 0x0021680000300800 */
[----:B------:R1:W-:Y:S01]  /*b730*/  STL [R1+0x1bc], R215 ;  /* 0x0001bcd701007387 */ /* 0x0003e20000100800 */
[----:B------:R-:W-:-:S01]  /*b740*/  FADD R221, R25, R221 ;  /* 0x000000dd19dd7221 */ /* 0x000fc20000000000 */
[----:B------:R-:W-:Y:S02]  /*b750*/  FADD R222, R26, R222 ;  /* 0x000000de1ade7221 */ /* 0x000fe40000000000 */
[----:B-1----:R0:W5:Y:S04]  /*b760*/  LDL.LU R215, [R1+0x248] ;  /* 0x0002480001d77983 */ /* 0x0021680000300800 */
[----:B------:R1:W-:Y:S01]  /*b770*/  STL [R1+0x1c0], R216 ;  /* 0x0001c0d801007387 */ /* 0x0003e20000100800 */
[----:B------:R-:W-:-:S03]  /*b780*/  FADD R223, R27, R223 ;  /* 0x000000df1bdf7221 */ /* 0x000fc60000000000 */
        /* <DEDUP_REMOVED lines=13> */
[----:B------:R1:W-:Y:S04]  /*b860*/  STL [R1+0x1d4], R221 ;  /* 0x0001d4dd01007387 */ /* 0x0003e80000100800 */
        /* <DEDUP_REMOVED lines=12> */
[----:B-1----:R0:W5:Y:S01]  /*b930*/  LDL.LU R227, [R1+0x218] ;  /* 0x0002180001e37983 */ /* 0x0021620000300800 */
        /* <DEDUP_REMOVED lines=33> */
[----:B-----5:R-:W-:Y:S01]  /*bb50*/  FADD R0, R147, R0 ;  /* 0x0000000093007221 */ /* 0x020fe20000000000 */
[----:B0-----:R-:W-:-:S06]  /*bb60*/  UMOV UR59, URZ ;  /* 0x0000003f003b7c82 */ /* 0x001fcc0008000000 */
.L_x_24:
[----:B------:R-:W-:Y:S05]  /*bb70*/  @!P1 BRA `(.L_x_25) ;  /* 0x0000000000049947 */ /* 0x000fea0003800000 */
[----:B------:R-:W-:Y:S01]  /*bb80*/  BPT.TRAP 0x1 ;  /* 0x000000040000795c */ /* 0x000fe20000300000 */
.L_x_25:
[----:B-----5:R4:W-:Y:S04]  /*bb90*/  STL [R1+0x218], R0 ;  /* 0x0002180001007387 */ /* 0x0209e80000100800 */
[----:B----4-:R-:W4:Y:S01]  /*bba0*/  LDL R0, [R1+0x1f4] ;  /* 0x0001f40001007983 */ /* 0x010f220000100800 */
[----:B------:R-:W-:-:S04]  /*bbb0*/  ULEA UR6, UR56, UR58, 0x3 ;  /* 0x0000003a38067291 */ /* 0x000fc8000f8e183f */
[----:B------:R-:W-:-:S04]  /*bbc0*/  UIADD3 UR6, UR6, 0x10, URZ ;  /* 0x0000001006067890 */ /* 0x000fc8000fffe03f */
[----:B------:R-:W-:-:S09]  /*bbd0*/  UPRMT UR6, URZ, 0x654, UR6 ;  /* 0x000006543f067896 */ /* 0x000fd20008000006 */
[----:B------:R-:W-:Y:S01]  /*bbe0*/  SYNCS.ARRIVE.TRANS64.RED.A1T0 RZ, [UR6], RZ ;  /* 0x000000ffffff79a7 */ /* 0x000fe20008100406 */
[----:B----4-:R-:W-:Y:S02]  /*bbf0*/  R2UR UR8, R0 ;  /* 0x00000000000872ca */ /* 0x010fe400000e0000 */
[----:B------:R4:W5:Y:S11]  /*bc00*/  LDL.LU R0, [R1+0x218] ;  /* 0x0002180001007983 */ /* 0x0009760000300800 */
[----:B------:R-:W-:-:S06]  /*bc10*/  UISETP.GT.U32.AND UP0, UPT, UR8, 0x1, UPT ;  /* 0x000000010800788c */ /* 0x000fcc000bf04070 */
[----:B------:R-:W-:-:S13]  /*bc20*/  PLOP3.LUT P0, PT, PT, PT, UP0, 0x80, 0x0 ;  /* 0x000000000000781c */ /* 0x000fda0003f0f008 */
[----:B----4-:R-:W-:Y:S05]  /*bc30*/  @P0 BRA `(.L_x_26) ;  /* 0x0000000000040947 */ /* 0x010fea0003800000 */
[----:B------:R-:W-:Y:S01]  /*bc40*/  BPT.TRAP 0x1 ;  /* 0x000000040000795c */ /* 0x000fe20000300000 */
.L_x_26:
[----:B------:R-:W-:Y:S02]  /*bc50*/  UISETP.GT.AND UP2, UPT, UR57, 0x1, UPT ;  /* 0x000000013900788c */ /* 0x000fe4000bf44270 */
[----:B------:R-:W-:Y:S02]  /*bc60*/  UIADD3 UR54, UR54, 0x1, URZ ;  /* 0x0000000136367890 */ /* 0x000fe4000fffe03f */
[----:B------:R-:W-:Y:S02]  /*bc70*/  UIADD3 UR56, UR56, 0x1, URZ ;  /* 0x0000000138387890 */ /* 0x000fe4000fffe03f */
[----:B------:R-:W-:Y:S01]  /*bc80*/  PLOP3.LUT P0, PT, PT, PT, UP2, 0x80, 0x0 ;  /* 0x000000000000781c */ /* 0x000fe20003f0f028 */
[----:B------:R-:W-:Y:S02]  /*bc90*/  UISETP.NE.AND UP0, UPT, UR54, 0x2, UPT ;  /* 0x000000023600788c */ /* 0x000fe4000bf05270 */
[----:B------:R-:W-:Y:S02]  /*bca0*/  UIADD3 UR8, UR57, -0x1, URZ ;  /* 0xffffffff39087890 */ /* 0x000fe4000fffe03f */
[----:B------:R-:W-:-:S02]  /*bcb0*/  USEL UR6, URZ, 0x1, UP0 ;  /* 0x000000013f067887 */ /* 0x000fc40008000000 */
[----:B------:R-:W-:Y:S02]  /*bcc0*/  UISETP.NE.AND UP1, UPT, UR56, 0x2, UPT ;  /* 0x000000023800788c */ /* 0x000fe4000bf25270 */
[----:B------:R-:W-:Y:S02]  /*bcd0*/  ULOP3.LUT UR55, UR55, UR6, URZ, 0x3c, !UPT ;  /* 0x0000000637377292 */ /* 0x000fe4000f8e3c3f */
[----:B------:R-:W-:Y:S02]  /*bce0*/  USEL UR54, UR54, URZ, UP0 ;  /* 0x0000003f36367287 */ /* 0x000fe40008000000 */
[----:B------:R-:W-:Y:S01]  /*bcf0*/  USEL UR56, UR56, URZ, UP1 ;  /* 0x0000003f38387287 */ /* 0x000fe20008800000 */
[----:B------:R-:W-:Y:S01]  /*bd00*/  UMOV UR6, 0x1 ;  /* 0x0000000100067882 */ /* 0x000fe20000000000 */
[----:B------:R-:W-:Y:S01]  /*bd10*/  UMOV UR57, UR8 ;  /* 0x0000000800397c82 */ /* 0x000fe20008000000 */
[----:B------:R-:W-:Y:S09]  /*bd20*/  @P0 BRA `(.L_x_27) ;  /* 0xffffffb000800947 */ /* 0x000ff2000383ffff */
.L_x_19:
[----:B------:R-:W-:-:S04]  /*bd30*/  UISETP.NE.AND UP0, UPT, UR59, URZ, UPT ;  /* 0x0000003f3b00728c */ /* 0x000fc8000bf05270 */
[----:B------:R-:W-:-:S06]  /*bd40*/  USEL UR5, URZ, 0x1, !UP0 ;  /* 0x000000013f057887 */ /* 0x000fcc000c000000 */
[----:B------:R-:W-:-:S13]  /*bd50*/  ISETP.NE.AND P0, PT, RZ, UR5, PT ;  /* 0x00000005ff007c0c */ /* 0x000fda000bf05270 */
[----:B------:R-:W-:Y:S05]  /*bd60*/  @!P0 BRA `(.L_x_28) ;  /* 0x0000001c009c8947 */ /* 0x000fea0003800000 */
[----:B------:R-:W-:Y:S02]  /*bd70*/  WARPGROUP.DEPBAR.LE gsb0, 0x0 ;  /* 0x00008000000079c5 */ /* 0x000fe40000010000 */
[----:B------:R-:W-:Y:S01]  /*bd80*/  FADD R227, R193, R227 ;  /* 0x000000e3c1e37221 */ /* 0x000fe20000000000 */
[----:B------:R-:W-:Y:S01]  /*bd90*/  FADD R226, R194, R226 ;  /* 0x000000e2c2e27221 */ /* 0x000fe20000000000 */
[----:B------:R-:W-:Y:S01]  /*bda0*/  FADD R225, R195, R225 ;  /* 0x000000e1c3e17221 */ /* 0x000fe20000000000 */
[----:B------:R-:W-:Y:S01]  /*bdb0*/  FADD R224, R196, R224 ;  /* 0x000000e0c4e07221 */ /* 0x000fe20000000000 */
[----:B------:R-:W-:Y:S01]  /*bdc0*/  FADD R223, R197, R223 ;  /* 0x000000dfc5df7221 */ /* 0x000fe20000000000 */
[----:B------:R4:W-:Y:S01]  /*bdd0*/  STL [R1+0x218], R227 ;  /* 0x000218e301007387 */ /* 0x0009e20000100800 */
[----:B------:R-:W-:Y:S01]  /*bde0*/  FADD R222, R198, R222 ;  /* 0x000000dec6de7221 */ /* 0x000fe20000000000 */
        /* <DEDUP_REMOVED lines=8> */
[----:B----4-:R-:W4:Y:S01]  /*be70*/  LDL.LU R227, [R1+0x78] ;  /* 0x0000780001e37983 */ /* 0x010f220000300800 */
        /* <DEDUP_REMOVED lines=13> */
[----:B0-----:R-:W2:Y:S01]  /*bf50*/  LDL.LU R226, [R1+0x74] ;  /* 0x0000740001e27983 */ /* 0x001ea20000300800 */
[----:B------:R-:W-:Y:S01]  /*bf60*/  FADD R201, R171, R201 ;  /* 0x000000c9abc97221 */ /* 0x000fe20000000000 */
[----:B------:R-:W-:Y:S01]  /*bf70*/  FADD R200, R172, R200 ;  /* 0x000000c8acc87221 */ /* 0x000fe20000000000 */
[----:B------:R-:W-:Y:S01]  /*bf80*/  FADD R23, R173, R23 ;  /* 0x00000017ad177221 */ /* 0x000fe20000000000 */
[----:B------:R0:W-:Y:S01]  /*bf90*/  STL [R1+0x220], R225 ;  /* 0x000220e101007387 */ /* 0x0001e20000100800 */
[----:B------:R-:W-:Y:S01]  /*bfa0*/  FADD R22, R174, R22 ;  /* 0x00000016ae167221 */ /* 0x000fe20000000000 */
[----:B------:R-:W-:Y:S01]  /*bfb0*/  FADD R21, R175, R21 ;  /* 0x00000015af157221 */ /* 0x000fe20000000000 */
[----:B------:R-:W-:Y:S01]  /*bfc0*/  FADD R228, R192, R228 ;  /* 0x000000e4c0e47221 */ /* 0x000fe20000000000 */
[----:B0-----:R-:W3:Y:S04]  /*bfd0*/  LDL.LU R225, [R1+0x70] ;  /* 0x0000700001e17983 */ /* 0x001ee80000300800 */
[----:B------:R0:W-:Y:S04]  /*bfe0*/  STL [R1+0x224], R224 ;  /* 0x000224e001007387 */ /* 0x0001e80000100800 */
[----:B0-----:R-:W4:Y:S04]  /*bff0*/  LDL.LU R224, [R1+0x6c] ;  /* 0x00006c0001e07983 */ /* 0x001f280000300800 */
[----:B------:R0:W-:Y:S04]  /*c000*/  STL [R1+0x228], R223 ;  /* 0x000228df01007387 */ /* 0x0001e80000100800 */
[----:B0-----:R-:W2:Y:S04]  /*c010*/  LDL.LU R223, [R1+0x68] ;  /* 0x0000680001df7983 */ /* 0x001ea80000300800 */
[----:B------:R0:W-:Y:S04]  /*c020*/  STL [R1+0x22c], R222 ;  /* 0x00022cde01007387 */ /* 0x0001e80000100800 */
        /* <DEDUP_REMOVED lines=50> */
[----:B0-----:R-:W4:Y:S01]  /*c350*/  LDL.LU R21, [R1] ;  /* 0x0000000001157983 */ /* 0x001f220000300800 */
[----:B---3--:R-:W-:Y:S01]  /*c360*/  FADD R219, R122, R219 ;  /* 0x000000db7adb7221 */ /* 0x008fe20000000000 */
[----:B--2---:R-:W-:Y:S01]  /*c370*/  FADD R220, R123, R220 ;  /* 0x000000dc7bdc7221 */ /* 0x004fe20000000000 */
[----:B----4-:R-:W-:Y:S01]  /*c380*/  FADD R221, R124, R221 ;  /* 0x000000dd7cdd7221 */ /* 0x010fe20000000000 */
        /* <DEDUP_REMOVED lines=26> */
[----:B------:R-:W-:-:S05]  /*c530*/  FADD R21, R148, R21 ;  /* 0x0000001594157221 */ /* 0x000fca0000000000 */
[----:B------:R0:W-:Y:S04]  /*c540*/  STL [R1], R21 ;  /* 0x0000001501007387 */ /* 0x0001e80000100800 */
[----:B------:R2:W-:Y:S04]  /*c550*/  STL [R1+0x4], R22 ;  /* 0x0000041601007387 */ /* 0x0005e80000100800 */
        /* <DEDUP_REMOVED lines=22> */
[----:B------:R1:W-:Y:S01]  /*c6c0*/  STL [R1+0x60], R221 ;  /* 0x000060dd01007387 */ /* 0x0003e20000100800 */
[----:B------:R-:W-:-:S03]  /*c6d0*/  FADD R227, R114, R227 ;  /* 0x000000e372e37221 */ /* 0x000fc60000000000 */
[----:B------:R1:W-:Y:S04]  /*c6e0*/  STL [R1+0x64], R222 ;  /* 0x000064de01007387 */ /* 0x0003e80000100800 */
[----:B------:R1:W-:Y:S04]  /*c6f0*/  STL [R1+0x68], R223 ;  /* 0x000068df01007387 */ /* 0x0003e80000100800 */
[----:B------:R1:W-:Y:S04]  /*c700*/  STL [R1+0x6c], R224 ;  /* 0x00006ce001007387 */ /* 0x0003e80000100800 */
[----:B0-----:R-:W4:Y:S04]  /*c710*/  LDL.LU R21, [R1+0x7c] ;  /* 0x00007c0001157983 */ /* 0x001f280000300800 */
        /* <DEDUP_REMOVED lines=33> */
[----:B------:R-:W-:Y:S01]  /*c930*/  FADD R21, R115, R21 ;  /* 0x0000001573157221 */ /* 0x000fe20000000000 */
        /* <DEDUP_REMOVED lines=92> */
[----:B------:R-:W-:Y:S01]  /*cf00*/  FADD R21, R82, R21 ;  /* 0x0000001552157221 */ /* 0x000fe20000000000 */
        /* <DEDUP_REMOVED lines=92> */
[----:B------:R-:W-:-:S05]  /*d4d0*/  FADD R21, R49, R21 ;  /* 0x0000001531157221 */ /* 0x000fca0000000000 */
[----:B------:R0:W-:Y:S01]  /*d4e0*/  STL [R1+0x174], R21 ;  /* 0x0001741501007387 */ /* 0x0001e20000100800 */
[----:B------:R-:W-:-:S03]  /*d4f0*/  FADD R22, R50, R22 ;  /* 0x0000001632167221 */ /* 0x000fc60000000000 */
[----:B0-----:R0:W5:Y:S01]  /*d500*/  LDL.LU R21, [R1+0x290] ;  /* 0x0002900001157983 */ /* 0x0011620000300800 */
[----:B--2---:R-:W-:-:S03]  /*d510*/  FADD R23, R51, R23 ;  /* 0x0000001733177221 */ /* 0x004fc60000000000 */
[----:B------:R1:W-:Y:S01]  /*d520*/  STL [R1+0x178], R22 ;  /* 0x0001781601007387 */ /* 0x0003e20000100800 */
[----:B---3--:R-:W-:Y:S01]  /*d530*/  FADD R200, R52, R200 ;  /* 0x000000c834c87221 */ /* 0x008fe20000000000 */
[----:B----4-:R-:W-:Y:S02]  /*d540*/  FADD R201, R53, R201 ;  /* 0x000000c935c97221 */ /* 0x010fe40000000000 */
[----:B-1----:R0:W5:Y:S01]  /*d550*/  LDL.LU R22, [R1+0x28c] ;  /* 0x00028c0001167983 */ /* 0x0021620000300800 */
[----:B------:R-:W-:-:S03]  /*d560*/  FADD R202, R54, R202 ;  /* 0x000000ca36ca7221 */ /* 0x000fc60000000000 */
[----:B------:R1:W-:Y:S01]  /*d570*/  STL [R1+0x17c], R23 ;  /* 0x00017c1701007387 */ /* 0x0003e20000100800 */
[----:B------:R-:W-:-:S03]  /*d580*/  FADD R203, R55, R203 ;  /* 0x000000cb37cb7221 */ /* 0x000fc60000000000 */
[----:B-1----:R0:W5:Y:S01]  /*d590*/  LDL.LU R23, [R1+0x288] ;  /* 0x0002880001177983 */ /* 0x0021620000300800 */
[----:B------:R-:W-:-:S03]  /*d5a0*/  FADD R204, R40, R204 ;  /* 0x000000cc28cc7221 */ /* 0x000fc60000000000 */
[----:B------:R1:W-:Y:S01]  /*d5b0*/  STL [R1+0x180], R200 ;  /* 0x000180c801007387 */ /* 0x0003e20000100800 */
[----:B------:R-:W-:Y:S01]  /*d5c0*/  FADD R205, R41, R205 ;  /* 0x000000cd29cd7221 */ /* 0x000fe20000000000 */
[----:B------:R-:W-:Y:S02]  /*d5d0*/  FADD R206, R42, R206 ;  /* 0x000000ce2ace7221 */ /* 0x000fe40000000000 */
[----:B-1----:R0:W5:Y:S04]  /*d5e0*/  LDL.LU R200, [R1+0x284] ;  /* 0x0002840001c87983 */ /* 0x0021680000300800 */
[----:B------:R1:W-:Y:S01]  /*d5f0*/  STL [R1+0x184], R201 ;  /* 0x000184c901007387 */ /* 0x0003e20000100800 */
[----:B------:R-:W-:Y:S01]  /*d600*/  FADD R207, R43, R207 ;  /* 0x000000cf2bcf7221 */ /* 0x000fe20000000000 */
[----:B------:R-:W-:-:S02]  /*d610*/  FADD R208, R44, R208 ;  /* 0x000000d02cd07221 */ /* 0x000fc40000000000 */
        /* <DEDUP_REMOVED lines=91> */
[----:B0----5:R-:W-:-:S07]  /*dbd0*/  FADD R0, R147, R0 ;  /* 0x0000000093007221 */ /* 0x021fce0000000000 */
.L_x_28:
[----:B------:R-:W-:Y:S02]  /*dbe0*/  WARPGROUP.DEPBAR.LE gsb0, 0x0 ;  /* 0x00008000000079c5 */ /* 0x000fe40000010000 */
[----:B------:R-:W4:Y:S02]  /*dbf0*/  LDC R24, c[0x0][0x28c] ;  /* 0x0000a300ff187b82 */ /* 0x000f240000000800 */
[----:B----4-:R-:W-:-:S13]  /*dc00*/  ISETP.GE.AND P0, PT, R24, 0x1, PT ;  /* 0x000000011800780c */ /* 0x010fda0003f06270 */
[----:B------:R-:W-:Y:S05]  /*dc10*/  @!P0 BRA `(.L_x_29) ;  /* 0x0000000000808947 */ /* 0x000fea0003800000 */
[----:B-----5:R4:W-:Y:S04]  /*dc20*/  STL [R1+0x218], R0 ;  /* 0x0002180001007387 */ /* 0x0209e80000100800 */
[----:B----4-:R-:W4:Y:S02]  /*dc30*/  LDL R0, [R1+0x1f0] ;  /* 0x0001f00001007983 */ /* 0x010f240000100800 */
[----:B----4-:R-:W-:Y:S02]  /*dc40*/  R2UR UR5, R0 ;  /* 0x00000000000572ca */ /* 0x010fe400000e0000 */
[----:B------:R4:W5:Y:S11]  /*dc50*/  LDL.LU R0, [R1+0x218] ;  /* 0x0002180001007983 */ /* 0x0009760000300800 */
[----:B------:R-:W-:-:S06]  /*dc60*/  UISETP.NE.AND UP0, UPT, UR5, 0x3, UPT ;  /* 0x000000030500788c */ /* 0x000fcc000bf05270 */
[----:B------:R-:W-:-:S13]  /*dc70*/  PLOP3.LUT P0, PT, PT, PT, UP0, 0x80, 0x0 ;  /* 0x000000000000781c */ /* 0x000fda0003f0f008 */
[----:B----4-:R-:W-:Y:S05]  /*dc80*/  @!P0 BRA `(.L_x_30) ;  /* 0x0000000000048947 */ /* 0x010fea0003800000 */
[----:B------:R-:W-:Y:S01]  /*dc90*/  BPT.TRAP 0x1 ;  /* 0x000000040000795c */ /* 0x000fe20000300000 */
.L_x_30:
[----:B------:R4:W-:Y:S04]  /*dca0*/  STL [R1+0x220], R3 ;  /* 0x0002200301007387 */ /* 0x0009e80000100800 */
[----:B----4-:R-:W4:Y:S04]  /*dcb0*/  LDL R3, [R1+0x20c] ;  /* 0x00020c0001037983 */ /* 0x010f280000100800 */
[----:B------:R0:W-:Y:S04]  /*dcc0*/  STL [R1+0x21c], R2 ;  /* 0x00021c0201007387 */ /* 0x0001e80000100800 */
[----:B0-----:R-:W2:Y:S04]  /*dcd0*/  LDL R2, [R1+0x1fc] ;  /* 0x0001fc0001027983 */ /* 0x001ea80000100800 */
[----:B-----5:R0:W-:Y:S04]  /*dce0*/  STL [R1+0x218], R0 ;  /* 0x0002180001007387 */ /* 0x0201e80000100800 */
[----:B0-----:R-:W3:Y:S01]  /*dcf0*/  LDL R0, [R1+0x1f4] ;  /* 0x0001f40001007983 */ /* 0x001ee20000100800 */
[----:B----4-:R-:W-:-:S03]  /*dd00*/  R2UR UR9, R3 ;  /* 0x00000000030972ca */ /* 0x010fc600000e0000 */
[----:B------:R4:W5:Y:S01]  /*dd10*/  LDL.LU R3, [R1+0x220] ;  /* 0x0002200001037983 */ /* 0x0009620000300800 */
[----:B--2---:R-:W-:-:S03]  /*dd20*/  R2UR UR8, R2 ;  /* 0x00000000020872ca */ /* 0x004fc600000e0000 */
[----:B------:R4:W5:Y:S01]  /*dd30*/  LDL.LU R2, [R1+0x21c] ;  /* 0x00021c0001027983 */ /* 0x0009620000300800 */
[----:B---3--:R-:W-:-:S03]  /*dd40*/  R2UR UR6, R0 ;  /* 0x00000000000672ca */ /* 0x008fc600000e0000 */
[----:B------:R4:W5:Y:S02]  /*dd50*/  LDL.LU R0, [R1+0x218] ;  /* 0x0002180001007983 */ /* 0x0009640000300800 */
[----:B------:R-:W-:-:S04]  /*dd60*/  UISETP.LT.AND UP0, UPT, UR9, 0x1, UPT ;  /* 0x000000010900788c */ /* 0x000fc8000bf01270 */
[----:B------:R-:W-:-:S04]  /*dd70*/  USEL UR5, UR9, 0x1, UP0 ;  /* 0x0000000109057887 */ /* 0x000fc80008000000 */
[----:B------:R-:W-:Y:S02]  /*dd80*/  UIADD3 UR5, UR8, UR9, -UR5 ;  /* 0x0000000908057290 */ /* 0x000fe4000fffe805 */
[----:B------:R-:W-:Y:S02]  /*dd90*/  UISETP.GT.U32.AND UP0, UPT, UR6, 0x1, UPT ;  /* 0x000000010600788c */ /* 0x000fe4000bf04070 */
[----:B------:R-:W-:-:S04]  /*dda0*/  USHF.L.U32 UR5, UR5, 0x3, URZ ;  /* 0x0000000305057899 */ /* 0x000fc8000800063f */
[----:B------:R-:W-:Y:S01]  /*ddb0*/  ULOP3.LUT UR5, UR5, 0x8, URZ, 0xc0, !UPT ;  /* 0x0000000805057892 */ /* 0x000fe2000f8ec03f */
[----:B------:R-:W-:-:S03]  /*ddc0*/  PLOP3.LUT P0, PT, PT, PT, UP0, 0x80, 0x0 ;  /* 0x000000000000781c */ /* 0x000fc60003f0f008 */
[----:B------:R-:W-:-:S04]  /*ddd0*/  UIADD3 UR5, UR58, 0x10, UR5 ;  /* 0x000000103a057890 */ /* 0x000fc8000fffe005 */
[----:B------:R-:W-:-:S09]  /*dde0*/  UPRMT UR5, URZ, 0x654, UR5 ;  /* 0x000006543f057896 */ /* 0x000fd20008000005 */
[----:B------:R-:W-:Y:S01]  /*ddf0*/  SYNCS.ARRIVE.TRANS64.RED.A1T0 RZ, [UR5], RZ ;  /* 0x000000ffffff79a7 */ /* 0x000fe20008100405 */
[----:B----4-:R-:W-:Y:S05]  /*de00*/  @P0 BRA `(.L_x_29) ;  /* 0x0000000000040947 */ /* 0x010fea0003800000 */
[----:B------:R-:W-:Y:S01]  /*de10*/  BPT.TRAP 0x1 ;  /* 0x000000040000795c */ /* 0x000fe20000300000 */
.L_x_29:
[----:B-----5:R4:W-:Y:S01]  /*de20*/  STL [R1+0x220], R3 ;  /* 0x0002200301007387 */ /* 0x0209e20000100800 */
[----:B------:R-:W0:Y:S01]  /*de30*/  LDC R28, c[0x0][0x288] ;  /* 0x0000a200ff1c7b82 */ /* 0x000e220000000800 */
[----:B------:R-:W-:Y:S02]  /*de40*/  ULDC UR5, c[0x0][0x284] ;  /* 0x0000a10000057ab9 */ /* 0x000fe40000000800 */
[----:B----4-:R-:W4:Y:S04]  /*de50*/  LDL.LU R3, [R1+0x210] ;  /* 0x0002100001037983 */ /* 0x010f280000300800 */
[----:B------:R1:W-:Y:S04]  /*de60*/  STL [R1+0x21c], R2 ;  /* 0x00021c0201007387 */ /* 0x0003e80000100800 */
[----:B-1----:R-:W2:Y:S04]  /*de70*/  LDL.LU R2, [R1+0x214] ;  /* 0x0002140001027983 */ /* 0x002ea80000300800 */
[----:B------:R1:W-:Y:S02]  /*de80*/  STL [R1+0x218], R0 ;  /* 0x0002180001007387 */ /* 0x0003e40000100800 */
[----:B-1----:R-:W1:Y:S02]  /*de90*/  S2R R0, SR_TID.X ;  /* 0x0000000000007919 */ /* 0x002e640000002100 */
[----:B-1----:R-:W-:-:S02]  /*dea0*/  SHF.R.U32.HI R24, RZ, 0x2, R0 ;  /* 0x00000002ff187819 */ /* 0x002fc40000011600 */
[----:B------:R-:W-:Y:S02]  /*deb0*/  LOP3.LUT R26, R0, 0x60, RZ, 0xc0, !PT ;  /* 0x00000060001a7812 */ /* 0x000fe400078ec0ff */
[----:B------:R-:W-:Y:S02]  /*dec0*/  SHF.R.U32.HI R27, RZ, 0x7, R0 ;  /* 0x00000007ff1b7819 */ /* 0x000fe40000011600 */
[----:B------:R-:W-:Y:S02]  /*ded0*/  LOP3.LUT R25, R24, 0x7, RZ, 0xc0, !PT ;  /* 0x0000000718197812 */ /* 0x000fe400078ec0ff */
[----:B------:R-:W-:Y:S02]  /*dee0*/  SHF.R.U32.HI R26, RZ, 0x1, R26 ;  /* 0x00000001ff1a7819 */ /* 0x000fe4000001161a */
[----:B------:R-:W-:Y:S02]  /*def0*/  LOP3.LUT R24, R27, 0x1, RZ, 0xc0, !PT ;  /* 0x000000011b187812 */ /* 0x000fe400078ec0ff */
[----:B------:R-:W-:Y:S01]  /*df00*/  IADD3 R31, RZ, -R26, -R25 ;  /* 0x8000001aff1f7210 */ /* 0x000fe20007ffe819 */
[C---:B------:R-:W-:Y:S01]  /*df10*/  IMAD.SHL.U32 R32, R0.reuse, 0x2, RZ ;  /* 0x0000000200207824 */ /* 0x040fe200078e00ff */
[----:B------:R-:W-:Y:S01]  /*df20*/  LOP3.LUT R27, R0, 0x3, RZ, 0xc0, !PT ;  /* 0x00000003001b7812 */ /* 0x000fe200078ec0ff */
[----:B------:R-:W-:-:S02]  /*df30*/  IMAD.SHL.U32 R30, R24, 0x40, RZ ;  /* 0x00000040181e7824 */ /* 0x000fc400078e00ff */
[----:B------:R-:W-:Y:S02]  /*df40*/  IMAD R31, R24, -0x40, R31 ;  /* 0xffffffc0181f7824 */ /* 0x000fe400078e021f */
[----:B----4-:R-:W-:Y:S02]  /*df50*/  IMAD R29, R3, 0xb0, RZ ;  /* 0x000000b0031d7824 */ /* 0x010fe400078e02ff */
[----:B------:R1:W5:Y:S01]  /*df60*/  LDL.LU R3, [R1+0x220] ;  /* 0x0002200001037983 */ /* 0x0003620000300800 */
[----:B------:R-:W-:Y:S01]  /*df70*/  LOP3.LUT R45, R30, 0x40, R25, 0xe2, !PT ;  /* 0x000000401e2d7812 */ /* 0x000fe200078ee219 */
[----:B0-----:R-:W-:Y:S01]  /*df80*/  IMAD R44, R27, -0x2, R28 ;  /* 0xfffffffe1b2c7824 */ /* 0x001fe200078e021c */
[----:B------:R-:W-:Y:S01]  /*df90*/  ISETP.GE.AND P0, PT, R29, R28, PT ;  /* 0x0000001c1d00720c */ /* 0x000fe20003f06270 */
[C---:B--2---:R-:W-:Y:S02]  /*dfa0*/  IMAD.SHL.U32 R24, R2.reuse, 0x100, RZ ;  /* 0x0000010002187824 */ /* 0x044fe400078e00ff */
[----:B------:R-:W-:-:S02]  /*dfb0*/  IMAD.WIDE R38, R2, 0x100, RZ ;  /* 0x0000010002267825 */ /* 0x000fc400078e02ff */
[----:B------:R1:W5:Y:S04]  /*dfc0*/  LDL.LU R2, [R1+0x21c] ;  /* 0x00021c0001027983 */ /* 0x0003680000300800 */
[----:B------:R1:W5:Y:S01]  /*dfd0*/  LDL.LU R0, [R1+0x218] ;  /* 0x0002180001007983 */ /* 0x0003620000300800 */
[----:B------:R-:W-:Y:S01]  /*dfe0*/  ISETP.GE.OR P0, PT, R24, UR5, P0 ;  /* 0x0000000518007c0c */ /* 0x000fe20008706670 */
[----:B------:R-:W-:Y:S01]  /*dff0*/  IMAD.IADD R44, R44, 0x1, -R29 ;  /* 0x000000012c2c7824 */ /* 0x000fe200078e0a1d */
[----:B------:R-:W-:Y:S01]  /*e000*/  IADD3 R43, -R24, UR5, R31 ;  /* 0x00000005182b7c10 */ /* 0x000fe2000fffe11f */
[----:B------:R-:W-:Y:S01]  /*e010*/  IMAD.MOV.U32 R42, RZ, RZ, -0x1 ;  /* 0xffffffffff2a7424 */ /* 0x000fe200078e00ff */
[----:B------:R-:W-:Y:S02]  /*e020*/  LOP3.LUT R45, R38, R45, R26, 0xfe, !PT ;  /* 0x0000002d262d7212 */ /* 0x000fe400078efe1a */
[----:B------:R-:W-:-:S07]  /*e030*/  LOP3.LUT R32, R29, 0x6, R32, 0xf8, !PT ;  /* 0x000000061d207812 */ /* 0x000fce00078ef820 */
[----:B-1----:R-:W-:Y:S05]  /*e040*/  @P0 BRA `(.L_x_31) ;  /* 0x000000cc00ec0947 */ /* 0x002fea0003800000 */
[----:B-----5:R0:W-:Y:S01]  /*e050*/  STL [R1+0x218], R0 ;  /* 0x0002180001007387 */ /* 0x0201e20000100800 */
[----:B------:R-:W1:Y:S01]  /*e060*/  LDC.64 R28, c[0x0][0x5c8] ;  /* 0x00017200ff1c7b82 */ /* 0x000e620000000a00 */
[----:B------:R-:W-:Y:S02]  /*e070*/  ULDC.64 UR8, c[0x0][0x5d0] ;  /* 0x0001740000087ab9 */ /* 0x000fe40000000a00 */
[----:B0-----:R-:W2:Y:S01]  /*e080*/  LDL R0, [R1+0x208] ;  /* 0x0002080001007983 */ /* 0x001ea20000100800 */
[----:B------:R-:W-:Y:S01]  /*e090*/  SHF.R.S32.HI R33, RZ, 0x1f, R32 ;  /* 0x0000001fff217819 */ /* 0x000fe20000011420 */
[----:B------:R-:W-:Y:S02]  /*e0a0*/  IMAD.U32 R27, RZ, RZ, UR8 ;  /* 0x00000008ff1b7e24 */ /* 0x000fe4000f8e00ff */
[----:B-1----:R-:W-:-:S04]  /*e0b0*/  IMAD R24, R39, R28, RZ ;  /* 0x0000001c27187224 */ /* 0x002fc800078e02ff */
[----:B------:R-:W-:Y:S01]  /*e0c0*/  IMAD R25, R45, R29, R24 ;  /* 0x0000001d2d197224 */ /* 0x000fe200078e0218 */
[----:B--2---:R-:W-:Y:S02]  /*e0d0*/  R2UR UR10, R0 ;  /* 0x00000000000a72ca */ /* 0x004fe400000e0000 */
[----:B------:R0:W5:Y:S01]  /*e0e0*/  LDL.LU R0, [R1+0x218] ;  /* 0x0002180001007983 */ /* 0x0001620000300800 */
[C---:B------:R-:W-:Y:S01]  /*e0f0*/  IMAD.SHL.U32 R35, R28.reuse, 0x8, RZ ;  /* 0x000000081c237824 */ /* 0x040fe200078e00ff */
[----:B------:R-:W-:Y:S01]  /*e100*/  SHF.L.U64.HI R34, R28, 0x3, R29 ;  /* 0x000000031c227819 */ /* 0x000fe2000001021d */
[----:B------:R-:W-:Y:S08]  /*e110*/  BSSY B0, `(.L_x_31) ;  /* 0x0000cee000007945 */ /* 0x000ff00003800000 */
[----:B------:R-:W-:-:S02]  /*e120*/  USHF.R.S32.HI UR6, URZ, 0x1f, UR10 ;  /* 0x0000001f3f067899 */ /* 0x000fc4000801140a */
[----:B------:R-:W-:Y:S02]  /*e130*/  IMAD.WIDE.U32 R26, R27, UR10, R32 ;  /* 0x0000000a1b1a7c25 */ /* 0x000fe4000f8e0020 */
[----:B------:R-:W-:-:S04]  /*e140*/  UIMAD UR5, UR6, UR8, URZ ;  /* 0x00000008060572a4 */ /* 0x000fc8000f8e023f */
[----:B------:R-:W-:-:S03]  /*e150*/  UIMAD UR5, UR10, UR9, UR5 ;  /* 0x000000090a0572a4 */ /* 0x000fc6000f8e0205 */
[----:B------:R-:W-:-:S03]  /*e160*/  ULDC.64 UR8, c[0x0][0x5c0] ;  /* 0x0001700000087ab9 */ /* 0x000fc60000000a00 */
[----:B------:R-:W-:Y:S02]  /*e170*/  VIADD R27, R27, UR5 ;  /* 0x000000051b1b7c36 */ /* 0x000fe40008000000 */
[----:B------:R-:W-:-:S04]  /*e180*/  IMAD.WIDE.U32 R26, R45, R28, R26 ;  /* 0x0000001c2d1a7225 */ /* 0x000fc800078e001a */
[----:B------:R-:W-:Y:S01]  /*e190*/  IMAD.IADD R27, R27, 0x1, R25 ;  /* 0x000000011b1b7824 */ /* 0x000fe200078e0219 */
[----:B------:R-:W-:Y:S02]  /*e1a0*/  IADD3 R24, P2, R26, UR8, RZ ;  /* 0x000000081a187c10 */ /* 0x000fe4000ff5e0ff */
[C---:B------:R-:W-:Y:S02]  /*e1b0*/  LEA R30, P3, R28.reuse, R26, 0x7 ;  /* 0x0000001a1c1e7211 */ /* 0x040fe400078638ff */
[----:B------:R-:W-:Y:S02]  /*e1c0*/  IADD3.X R25, R27, UR9, RZ, P2, !PT ;  /* 0x000000091b197c10 */ /* 0x000fe400097fe4ff */
[----:B------:R-:W-:Y:S02]  /*e1d0*/  FSETP.NEU.AND P2, PT, RZ, UR7, PT ;  /* 0x00000007ff007c0b */ /* 0x000fe4000bf4d000 */
[----:B------:R-:W-:Y:S02]  /*e1e0*/  LEA.HI.X R31, R28, R27, R29, 0x7, P3 ;  /* 0x0000001b1c1f7211 */ /* 0x000fe400018f3c1d */
[----:B------:R-:W-:-:S02]  /*e1f0*/  IADD3 R28, P3, R30, UR8, RZ ;  /* 0x000000081e1c7c10 */ /* 0x000fc4000ff7e0ff */
[--C-:B------:R-:W-:Y:S02]  /*e200*/  IADD3 R26, P1, P0, R26, UR8, R35.reuse ;  /* 0x000000081a1a7c10 */ /* 0x100fe4000f83e023 */
[----:B------:R-:W-:Y:S02]  /*e210*/  IADD3 R30, P5, P6, R30, UR8, R35 ;  /* 0x000000081e1e7c10 */ /* 0x000fe4000febe023 */
[----:B------:R-:W-:Y:S02]  /*e220*/  IADD3.X R29, R31, UR9, RZ, P3, !PT ;  /* 0x000000091f1d7c10 */ /* 0x000fe40009ffe4ff */
[--C-:B------:R-:W-:Y:S02]  /*e230*/  IADD3.X R27, R27, UR9, R34.reuse, P1, P0 ;  /* 0x000000091b1b7c10 */ /* 0x100fe40008fe0422 */
[----:B------:R-:W-:Y:S01]  /*e240*/  IADD3.X R31, R31, UR9, R34, P5, P6 ;  /* 0x000000091f1f7c10 */ /* 0x000fe2000afec422 */
[----:B0-----:R-:W-:Y:S06]  /*e250*/  @!P2 BRA `(.L_x_32) ;  /* 0x000000980064a947 */ /* 0x001fec0003800000 */
[----:B-----5:R0:W-:Y:S01]  /*e260*/  STL [R1+0x218], R0 ;  /* 0x0002180001007387 */ /* 0x0201e20000100800 */
[----:B------:R-:W-:-:S03]  /*e270*/  ULDC.64 UR8, c[0x0][0x5b8] ;  /* 0x00016e0000087ab9 */ /* 0x000fc60000000a00 */
[----:B0-----:R-:W2:Y:S01]  /*e280*/  LDL.LU R0, [R1+0x208] ;  /* 0x0002080001007983 */ /* 0x001ea20000300800 */
[----:B------:R-:W-:Y:S02]  /*e290*/  UIMAD UR5, UR6, UR8, URZ ;  /* 0x00000008060572a4 */ /* 0x000fe4000f8e023f */
[----:B------:R-:W-:Y:S01]  /*e2a0*/  IMAD.U32 R35, RZ, RZ, UR8 ;  /* 0x00000008ff237e24 */ /* 0x000fe2000f8e00ff */
[----:B------:R-:W-:-:S04]  /*e2b0*/  ISETP.GE.AND P3, PT, R43, 0x1, PT ;  /* 0x000000012b00780c */ /* 0x000fc80003f66270 */
[----:B------:R-:W-:Y:S02]  /*e2c0*/  ISETP.LT.OR P1, PT, R44, 0x1, !P3 ;  /* 0x000000012c00780c */ /* 0x000fe40005f21670 */
[----:B--2---:R-:W-:Y:S02]  /*e2d0*/  R2UR UR10, R0 ;  /* 0x00000000000a72ca */ /* 0x004fe400000e0000 */
[----:B------:R0:W5:Y:S01]  /*e2e0*/  LDL.LU R0, [R1+0x218] ;  /* 0x0002180001007983 */ /* 0x0001620000300800 */
[----:B------:R-:W-:Y:S10]  /*e2f0*/  BSSY B1, `(.L_x_33) ;  /* 0x000000f000017945 */ /* 0x000ff40003800000 */
[----:B------:R-:W-:-:S02]  /*e300*/  UIMAD UR5, UR10, UR9, UR5 ;  /* 0x000000090a0572a4 */ /* 0x000fc4000f8e0205 */
[----:B------:R-:W-:Y:S01]  /*e310*/  IMAD.WIDE.U32 R32, R35, UR10, R32 ;  /* 0x0000000a23207c25 */ /* 0x000fe2000f8e0020 */
[----:B------:R-:W-:Y:S01]  /*e320*/  ULDC.64 UR8, c[0x0][0x5b0] ;  /* 0x00016c0000087ab9 */ /* 0x000fe20000000a00 */
[----:B------:R-:W-:Y:S02]  /*e330*/  ULDC.64 UR10, c[0x0][0x5a8] ;  /* 0x00016a00000a7ab9 */ /* 0x000fe40000000a00 */
[----:B------:R-:W-:Y:S02]  /*e340*/  IMAD.MOV.U32 R40, RZ, RZ, R32 ;  /* 0x000000ffff287224 */ /* 0x000fe400078e0020 */
[----:B------:R-:W-:Y:S02]  /*e350*/  VIADD R41, R33, UR5 ;  /* 0x0000000521297c36 */ /* 0x000fe40008000000 */
[----:B------:R-:W-:Y:S02]  /*e360*/  IMAD R34, R39, UR8, RZ ;  /* 0x0000000827227c24 */ /* 0x000fe4000f8e02ff */
[----:B------:R-:W-:-:S04]  /*e370*/  IMAD.WIDE.U32 R32, R45, UR8, R40 ;  /* 0x000000082d207c25 */ /* 0x000fc8000f8e0028 */
[--C-:B------:R-:W-:Y:S01]  /*e380*/  IMAD R35, R45, UR9, R34.reuse ;  /* 0x000000092d237c24 */ /* 0x100fe2000f8e0222 */
[----:B------:R-:W-:Y:S02]  /*e390*/  IADD3 R32, P0, R32, UR10, RZ ;  /* 0x0000000a20207c10 */ /* 0x000fe4000ff1e0ff */
[----:B------:R-:W-:Y:S02]  /*e3a0*/  PRMT R34, RZ, 0x7610, R34 ;  /* 0x00007610ff227816 */ /* 0x000fe40000000022 */
[----:B------:R-:W-:Y:S01]  /*e3b0*/  IADD3.X R33, R33, UR11, R35, P0, !PT ;  /* 0x0000000b21217c10 */ /* 0x000fe200087fe423 */
[----:B0-----:R-:W-:Y:S08]  /*e3c0*/  @P1 BRA `(.L_x_34) ;  /* 0x0000000000041947 */ /* 0x001ff00003800000 */
[----:B------:R0:W5:Y:S02]  /*e3d0*/  LDG.E.U8 R34, desc[UR52][R32.64] ;  /* 0x0000003420227981 */ /* 0x000164000c1e1100 */
.L_x_34:
[----:B------:R-:W-:Y:S05]  /*e3e0*/  BSYNC B1 ;  /* 0x0000000000017941 */ /* 0x000fea0003800000 */
.L_x_33:
[----:B-----5:R-:W-:Y:S01]  /*e3f0*/  LOP3.LUT R34, R34, 0xff, RZ, 0xc0, !PT ;  /* 0x000000ff22227812 */ /* 0x020fe200078ec0ff */
[----:B------:R-:W-:Y:S01]  /*e400*/  BSSY B1, `(.L_x_35) ;  /* 0x000000b000017945 */ /* 0x000fe20003800000 */
[----:B------:R-:W-:Y:S02]  /*e410*/  ISETP.LT.OR P0, PT, R44, 0x2, !P3 ;  /* 0x000000022c00780c */ /* 0x000fe40005f01670 */
[----:B------:R-:W-:-:S05]  /*e420*/  F2FP.F16.E4M3.UNPACK_B R34, R34 ;  /* 0x00000022ff22723e */ /* 0x000fca00020006ff */
[----:B------:R-:W-:-:S05]  /*e430*/  HADD2.F32 R34, -RZ, R34.H0_H0 ;  /* 0x20000022ff227230 */ /* 0x000fca0000004100 */
[----:B------:R-:W-:Y:S01]  /*e440*/  FMUL R35, R34, UR7 ;  /* 0x0000000722237c20 */ /* 0x000fe20008400000 */
[----:B------:R-:W-:-:S03]  /*e450*/  PRMT R34, RZ, 0x7610, R34 ;  /* 0x00007610ff227816 */ /* 0x000fc60000000022 */
[----:B------:R-:W-:-:S05]  /*e460*/  FFMA R35, R228, UR4, R35 ;  /* 0x00000004e4237c23 */ /* 0x000fca0008000023 */
[----:B------:R-:W-:-:S05]  /*e470*/  F2FP.SATFINITE.E4M3.F32.PACK_AB_MERGE_C R35, RZ, R35, RZ ;  /* 0x00000023ff23723e */ /* 0x000fca00048070ff */
[----:B------:R1:W-:Y:S01]  /*e480*/  @!P1 STG.E.U8 desc[UR52][R24.64], R35 ;  /* 0x0000002318009986 */ /* 0x0003e2000c101134 */
[----:B------:R-:W-:Y:S05]  /*e490*/  @P0 BRA `(.L_x_36) ;  /* 0x0000000000040947 */ /* 0x000fea0003800000 */
[----:B------:R2:W5:Y:S02]  /*e4a0*/  LDG.E.U8 R34, desc[UR52][R32.64+0x1] ;  /* 0x0000013420227981 */ /* 0x000564000c1e1100 */
.L_x_36:
[----:B------:R-:W-:Y:S05]  /*e4b0*/  BSYNC B1 ;  /* 0x0000000000017941 */ /* 0x000fea0003800000 */
.L_x_35:
[----:B-----5:R-:W-:Y:S01]  /*e4c0*/  LOP3.LUT R34, R34, 0xff, RZ, 0xc0, !PT ;  /* 0x000000ff22227812 */ /* 0x020fe200078ec0ff */
[----:B------:R-:W-:Y:S01]  /*e4d0*/  BSSY B1, `(.L_x_37) ;  /* 0x0000013000017945 */ /* 0x000fe20003800000 */
[----:B------:R-:W-:Y:S02]  /*e4e0*/  IADD3 R37, P1, R45, 0x8, RZ ;  /* 0x000000082d257810 */ /* 0x000fe40007f3e0ff */
[----:B------:R-:W-:Y:S02]  /*e4f0*/  F2FP.F16.E4M3.UNPACK_B R34, R34 ;  /* 0x00000022ff22723e */ /* 0x000fe400020006ff */
[----:B------:R-:W-:Y:S01]  /*e500*/  ISETP.GE.AND P2, PT, R43, 0x9, PT ;  /* 0x000000092b00780c */ /* 0x000fe20003f46270 */
[----:B-1----:R-:W-:Y:S02]  /*e510*/  IMAD.X R35, RZ, RZ, R39, P1 ;  /* 0x000000ffff237224 */ /* 0x002fe400008e0627 */
[----:B------:R-:W-:Y:S01]  /*e520*/  HADD2.F32 R34, -RZ, R34.H0_H0 ;  /* 0x20000022ff227230 */ /* 0x000fe20000004100 */
[----:B------:R-:W-:Y:S01]  /*e530*/  ISETP.LT.OR P5, PT, R44, 0x1, !P2 ;  /* 0x000000012c00780c */ /* 0x000fe200057a1670 */
[----:B------:R-:W-:-:S03]  /*e540*/  IMAD R46, R35, UR8, RZ ;  /* 0x00000008232e7c24 */ /* 0x000fc6000f8e02ff */
[----:B------:R-:W-:Y:S01]  /*e550*/  FMUL R36, R34, UR7 ;  /* 0x0000000722247c20 */ /* 0x000fe20008400000 */
[----:B------:R-:W-:-:S04]  /*e560*/  IMAD.WIDE.U32 R34, R37, UR8, R40 ;  /* 0x0000000825227c25 */ /* 0x000fc8000f8e0028 */
[----:B------:R-:W-:Y:S01]  /*e570*/  FFMA R36, R227, UR4, R36 ;  /* 0x00000004e3247c23 */ /* 0x000fe20008000024 */
[----:B------:R-:W-:Y:S01]  /*e580*/  IMAD R37, R37, UR9, R46 ;  /* 0x0000000925257c24 */ /* 0x000fe2000f8e022e */
[----:B------:R-:W-:-:S03]  /*e590*/  IADD3 R34, P1, R34, UR10, RZ ;  /* 0x0000000a22227c10 */ /* 0x000fc6000ff3e0ff */
[----:B------:R-:W-:Y:S02]  /*e5a0*/  F2FP.SATFINITE.E4M3.F32.PACK_AB_MERGE_C R47, RZ, R36, RZ ;  /* 0x00000024ff2f723e */ /* 0x000fe400048070ff */
[----:B------:R-:W-:Y:S02]  /*e5b0*/  IADD3.X R35, R35, UR11, R37, P1, !PT ;  /* 0x0000000b23237c10 */ /* 0x000fe40008ffe425 */
[----:B------:R-:W-:Y:S01]  /*e5c0*/  PRMT R36, RZ, 0x7610, R36 ;  /* 0x00007610ff247816 */ /* 0x000fe20000000024 */
[----:B------:R1:W-:Y:S01]  /*e5d0*/  @!P0 STG.E.U8 desc[UR52][R24.64+0x1], R47 ;  /* 0x0000012f18008986 */ /* 0x0003e2000c101134 */
[----:B------:R-:W-:Y:S05]  /*e5e0*/  @P5 BRA `(.L_x_38) ;  /* 0x0000000000045947 */ /* 0x000fea0003800000 */
[----:B------:R4:W5:Y:S02]  /*e5f0*/  LDG.E.U8 R36, desc[UR52][R34.64] ;  /* 0x0000003422247981 */ /* 0x000964000c1e1100 */
.L_x_38:
[----:B------:R-:W-:Y:S05]  /*e600*/  BSYNC B1 ;  /* 0x0000000000017941 */ /* 0x000fea0003800000 */
.L_x_37:
        /* <DEDUP_REMOVED lines=12> */
.L_x_40:
[----:B------:R-:W-:Y:S05]  /*e6d0*/  BSYNC B1 ;  /* 0x0000000000017941 */ /* 0x000fea0003800000 */
.L_x_39:
[----:B-----5:R-:W-:Y:S01]  /*e6e0*/  LOP3.LUT R36, R36, 0xff, RZ, 0xc0, !PT ;  /* 0x000000ff24247812 */ /* 0x020fe200078ec0ff */
[----:B------:R-:W-:Y:S01]  /*e6f0*/  BSSY B1, `(.L_x_41) ;  /* 0x000000b000017945 */ /* 0x000fe20003800000 */
[----:B------:R-:W-:Y:S02]  /*e700*/  ISETP.LT.OR P1, PT, R44, 0x9, !P3 ;  /* 0x000000092c00780c */ /* 0x000fe40005f21670 */
[----:B------:R-:W-:-:S05]  /*e710*/  F2FP.F16.E4M3.UNPACK_B R36, R36 ;  /* 0x00000024ff24723e */ /* 0x000fca00020006ff */
[----:B------:R-:W-:-:S05]  /*e720*/  HADD2.F32 R36, -RZ, R36.H0_H0 ;  /* 0x20000024ff247230 */ /* 0x000fca0000004100 */
[----:B------:R-:W-:-:S04]  /*e730*/  FMUL R36, R36, UR7 ;  /* 0x0000000724247c20 */ /* 0x000fc80008400000 */
[----:B------:R-:W-:-:S05]  /*e740*/  FFMA R36, R225, UR4, R36 ;  /* 0x00000004e1247c23 */ /* 0x000fca0008000024 */
[----:B0-----:R-:W-:Y:S02]  /*e750*/  F2FP.SATFINITE.E4M3.F32.PACK_AB_MERGE_C R37, RZ, R36, RZ ;  /* 0x00000024ff25723e */ /* 0x001fe400048070ff */
[----:B------:R-:W-:-:S03]  /*e760*/  PRMT R36, RZ, 0x7610, R36 ;  /* 0x00007610ff247816 */ /* 0x000fc60000000024 */
[----:B------:R0:W-:Y:S01]  /*e770*/  @!P0 STG.E.U8 desc[UR52][R26.64+0x1], R37 ;  /* 0x000001251a008986 */ /* 0x0001e2000c101134 */
[----:B------:R-:W-:Y:S05]  /*e780*/  @P1 BRA `(.L_x_42) ;  /* 0x0000000000041947 */ /* 0x000fea0003800000 */
[----:B------:R0:W5:Y:S02]  /*e790*/  LDG.E.U8 R36, desc[UR52][R32.64+0x8] ;  /* 0x0000083420247981 */ /* 0x000164000c1e1100 */
.L_x_42:
[----:B------:R-:W-:Y:S05]  /*e7a0*/  BSYNC B1 ;  /* 0x0000000000017941 */ /* 0x000fea0003800000 */
.L_x_41:
[----:B-----5:R-:W-:Y:S01]  /*e7b0*/  LOP3.LUT R36, R36, 0xff, RZ, 0xc0, !PT ;  /* 0x000000ff24247812 */ /* 0x020fe200078ec0ff */
[----:B------:R-:W-:Y:S01]  /*e7c0*/  BSSY B1, `(.L_x_43) ;  /* 0x000000b000017945 */ /* 0x000fe20003800000 */
[----:B------:R-:W-:Y:S02]  /*e7d0*/  ISETP.LT.OR P0, PT, R44, 0xa, !P3 ;  /* 0x0000000a2c00780c */ /* 0x000fe40005f01670 */
[----:B------:R-:W-:-:S05]  /*e7e0*/  F2FP.F16.E4M3.UNPACK_B R36, R36 ;  /* 0x00000024ff24723e */ /* 0x000fca00020006ff */
[----:B------:R-:W-:-:S05]  /*e7f0*/  HADD2.F32 R36, -RZ, R36.H0_H0 ;  /* 0x20000024ff247230 */ /* 0x000fca0000004100 */
[----:B0-----:R-:W-:Y:S01]  /*e800*/  FMUL R37, R36, UR7 ;  /* 0x0000000724257c20 */ /* 0x001fe20008400000 */
[----:B------:R-:W-:-:S03]  /*e810*/  PRMT R36, RZ, 0x7610, R36 ;  /* 0x00007610ff247816 */ /* 0x000fc60000000024 */
[----:B------:R-:W-:-:S05]  /*e820*/  FFMA R37, R224, UR4, R37 ;  /* 0x00000004e0257c23 */ /* 0x000fca0008000025 */
[----:B------:R-:W-:-:S05]  /*e830*/  F2FP.SATFINITE.E4M3.F32.PACK_AB_MERGE_C R37, RZ, R37, RZ ;  /* 0x00000025ff25723e */ /* 0x000fca00048070ff */
[----:B------:R0:W-:Y:S01]  /*e840*/  @!P1 STG.E.U8 desc[UR52][R24.64+0x8], R37 ;  /* 0x0000082518009986 */ /* 0x0001e2000c101134 */
[----:B------:R-:W-:Y:S05]  /*e850*/  @P0 BRA `(.L_x_44) ;  /* 0x0000000000040947 */ /* 0x000fea0003800000 */
[----:B------:R0:W5:Y:S02]  /*e860*/  LDG.E.U8 R36, desc[UR52][R32.64+0x9] ;  /* 0x0000093420247981 */ /* 0x000164000c1e1100 */
.L_x_44:
[----:B------:R-:W-:Y:S05]  /*e870*/  BSYNC B1 ;  /* 0x0000000000017941 */ /* 0x000fea0003800000 */
.L_x_43:
        /* <DEDUP_REMOVED lines=12> */
.L_x_46:
[----:B------:R-:W-:Y:S05]  /*e940*/  BSYNC B1 ;  /* 0x0000000000017941 */ /* 0x000fea0003800000 */
.L_x_45:
        /* <DEDUP_REMOVED lines=12> */
.L_x_48:
[----:B------:R-:W-:Y:S05]  /*ea10*/  BSYNC B1 ;  /* 0x0000000000017941 */ /* 0x000fea0003800000 */
.L_x_47:
[----:B-----5:R-:W-:Y:S01]  /*ea20*/  LOP3.LUT R36, R36, 0xff, RZ, 0xc0, !PT ;  /* 0x000000ff24247812 */ /* 0x020fe200078ec0ff */
[----:B------:R-:W-:Y:S01]  /*ea30*/  BSSY B1, `(.L_x_49) ;  /* 0x0000013000017945 */ /* 0x000fe20003800000 */
[----:B-1----:R-:W-:Y:S02]  /*ea40*/  IADD3 R47, P0, R45, 0x80, RZ ;  /* 0x000000802d2f7810 */ /* 0x002fe40007f1e0ff */
[----:B------:R-:W-:Y:S02]  /*ea50*/  F2FP.F16.E4M3.UNPACK_B R36, R36 ;  /* 0x00000024ff24723e */ /* 0x000fe400020006ff */
[----:B------:R-:W-:Y:S01]  /*ea60*/  ISETP.GE.AND P1, PT, R43, 0x81, PT ;  /* 0x000000812b00780c */ /* 0x000fe20003f26270 */
[----:B0-----:R-:W-:Y:S02]  /*ea70*/  IMAD.X R37, RZ, RZ, R39, P0 ;  /* 0x000000ffff257224 */ /* 0x001fe400000e0627 */
        /* <DEDUP_REMOVED lines=14> */
.L_x_50:
[----:B------:R-:W-:Y:S05]  /*eb60*/  BSYNC B1 ;  /* 0x0000000000017941 */ /* 0x000fea0003800000 */
.L_x_49:
        /* <DEDUP_REMOVED lines=12> */
.L_x_52:
[----:B------:R-:W-:Y:S05]  /*ec30*/  BSYNC B1 ;  /* 0x0000000000017941 */ /* 0x000fea0003800000 */
.L_x_51:
[----:B-----5:R-:W-:Y:S01]  /*ec40*/  LOP3.LUT R46, R46, 0xff, RZ, 0xc0, !PT ;  /* 0x000000ff2e2e7812 */ /* 0x020fe200078ec0ff */
[----:B------:R-:W-:Y:S01]  /*ec50*/  BSSY B1, `(.L_x_53) ;  /* 0x0000013000017945 */ /* 0x000fe20003800000 */
[----:B------:R-:W-:Y:S02]  /*ec60*/  IADD3 R45, P0, R45, 0x88, RZ ;  /* 0x000000882d2d7810 */ /* 0x000fe40007f1e0ff */
[----:B------:R-:W-:-:S03]  /*ec70*/  F2FP.F16.E4M3.UNPACK_B R46, R46 ;  /* 0x0000002eff2e723e */ /* 0x000fc600020006ff */
[----:B------:R-:W-:Y:S01]  /*ec80*/  IMAD.X R38, RZ, RZ, R39, P0 ;  /* 0x000000ffff267224 */ /* 0x000fe200000e0627 */
[----:B------:R-:W-:Y:S01]  /*ec90*/  ISETP.GE.AND P0, PT, R43, 0x89, PT ;  /* 0x000000892b00780c */ /* 0x000fe20003f06270 */
[----:B------:R-:W-:Y:S02]  /*eca0*/  HADD2.F32 R46, -RZ, R46.H0_H0 ;  /* 0x2000002eff2e7230 */ /* 0x000fe40000004100 */
[----:B------:R-:W-:Y:S02]  /*ecb0*/  IMAD R38, R38, UR8, RZ ;  /* 0x0000000826267c24 */ /* 0x000fe4000f8e02ff */
[----:B------:R-:W-:-:S04]  /*ecc0*/  IMAD.WIDE.U32 R40, R45, UR8, R40 ;  /* 0x000000082d287c25 */ /* 0x000fc8000f8e0028 */
[----:B------:R-:W-:Y:S01]  /*ecd0*/  FMUL R46, R46, UR7 ;  /* 0x000000072e2e7c20 */ /* 0x000fe20008400000 */
[----:B------:R-:W-:-:S03]  /*ece0*/  IMAD R45, R45, UR9, R38 ;  /* 0x000000092d2d7c24 */ /* 0x000fc6000f8e0226 */
[----:B------:R-:W-:Y:S01]  /*ecf0*/  FFMA R46, R219, UR4, R46 ;  /* 0x00000004db2e7c23 */ /* 0x000fe2000800002e */
[----:B------:R-:W-:Y:S02]  /*ed00*/  IADD3 R38, P6, R40, UR10, RZ ;  /* 0x0000000a28267c10 */ /* 0x000fe4000ffde0ff */
[----:B------:R-:W-:Y:S02]  /*ed10*/  PRMT R40, RZ, 0x7610, R40 ;  /* 0x00007610ff287816 */ /* 0x000fe40000000028 */
[----:B0-----:R-:W-:Y:S02]  /*ed20*/  F2FP.SATFINITE.E4M3.F32.PACK_AB_MERGE_C R47, RZ, R46, RZ ;  /* 0x0000002eff2f723e */ /* 0x001fe400048070ff */
[----:B------:R-:W-:-:S03]  /*ed30*/  IADD3.X R39, R41, UR11, R45, P6, !PT ;  /* 0x0000000b29277c10 */ /* 0x000fc6000b7fe42d */
[----:B------:R0:W-:Y:S01]  /*ed40*/  @!P5 STG.E.U8 desc[UR52][R28.64+0x1], R47 ;  /* 0x0000012f1c00d986 */ /* 0x0001e2000c101134 */
[----:B------:R-:W-:-:S13]  /*ed50*/  ISETP.LT.OR P5, PT, R44, 0x1, !P0 ;  /* 0x000000012c00780c */ /* 0x000fda00047a1670 */
[----:B0-----:R-:W-:Y:S05]  /*ed60*/  @P5 BRA `(.L_x_54) ;  /* 0x0000000000045947 */ /* 0x001fea0003800000 */
[----:B------:R0:W5:Y:S02]  /*ed70*/  LDG.E.U8 R40, desc[UR52][R38.64] ;  /* 0x0000003426287981 */ /* 0x000164000c1e1100 */
.L_x_54:
[----:B------:R-:W-:Y:S05]  /*ed80*/  BSYNC B1 ;  /* 0x0000000000017941 */ /* 0x000fea0003800000 */
.L_x_53:
        /* <DEDUP_REMOVED lines=12> */
.L_x_56:
[----:B------:R-:W-:Y:S05]  /*ee50*/  BSYNC B1 ;  /* 0x0000000000017941 */ /* 0x000fea0003800000 */
.L_x_55:
        /* <DEDUP_REMOVED lines=12> */
.L_x_58:
[----:B------:R-:W-:Y:S05]  /*ef20*/  BSYNC B1 ;  /* 0x0000000000017941 */ /* 0x000fea0003800000 */
.L_x_57:
        /* <DEDUP_REMOVED lines=12> */
.L_x_60:
[----:B------:R-:W-:Y:S05]  /*eff0*/  BSYNC B1 ;  /* 0x0000000000017941 */ /* 0x000fea0003800000 */
.L_x_59:
        /* <DEDUP_REMOVED lines=12> */
.L_x_62:
[----:B------:R-:W-:Y:S05]  /*f0c0*/  BSYNC B1 ;  /* 0x0000000000017941 */ /* 0x000fea0003800000 */
.L_x_61:
        /* <DEDUP_REMOVED lines=12> */
.L_x_64:
[----:B------:R-:W-:Y:S05]  /*f190*/  BSYNC B1 ;  /* 0x0000000000017941 */ /* 0x000fea0003800000 */
.L_x_63:
        /* <DEDUP_REMOVED lines=12> */
.L_x_66:
[----:B------:R-:W-:Y:S05]  /*f260*/  BSYNC B1 ;  /* 0x0000000000017941 */ /* 0x000fea0003800000 */
.L_x_65:
        /* <DEDUP_REMOVED lines=12> */
.L_x_68:
[----:B------:R-:W-:Y:S05]  /*f330*/  BSYNC B1 ;  /* 0x0000000000017941 */ /* 0x000fea0003800000 */
.L_x_67:
        /* <DEDUP_REMOVED lines=12> */
.L_x_70:
[----:B------:R-:W-:Y:S05]  /*f400*/  BSYNC B1 ;  /* 0x0000000000017941 */ /* 0x000fea0003800000 */
.L_x_69:
        /* <DEDUP_REMOVED lines=12> */
.L_x_72:
[----:B------:R-:W-:Y:S05]  /*f4d0*/  BSYNC B1 ;  /* 0x0000000000017941 */ /* 0x000fea0003800000 */
.L_x_71:
        /* <DEDUP_REMOVED lines=12> */
.L_x_74:
[----:B------:R-:W-:Y:S05]  /*f5a0*/  BSYNC B1 ;  /* 0x0000000000017941 */ /* 0x000fea0003800000 */
.L_x_73:
        /* <DEDUP_REMOVED lines=12> */
.L_x_76:
[----:B------:R-:W-:Y:S05]  /*f670*/  BSYNC B1 ;  /* 0x0000000000017941 */ /* 0x000fea0003800000 */
.L_x_75:
        /* <DEDUP_REMOVED lines=12> */
.L_x_78:
[----:B------:R-:W-:Y:S05]  /*f740*/  BSYNC B1 ;  /* 0x0000000000017941 */ /* 0x000fea0003800000 */
.L_x_77:
        /* <DEDUP_REMOVED lines=12> */
.L_x_80:
[----:B------:R-:W-:Y:S05]  /*f810*/  BSYNC B1 ;  /* 0x0000000000017941 */ /* 0x000fea0003800000 */
.L_x_79:
        /* <DEDUP_REMOVED lines=12> */
.L_x_82:
[----:B------:R-:W-:Y:S05]  /*f8e0*/  BSYNC B1 ;  /* 0x0000000000017941 */ /* 0x000fea0003800000 */
.L_x_81:
        /* <DEDUP_REMOVED lines=12> */
.L_x_84:
[----:B------:R-:W-:Y:S05]  /*f9b0*/  BSYNC B1 ;  /* 0x0000000000017941 */ /* 0x000fea0003800000 */
.L_x_83:
        /* <DEDUP_REMOVED lines=12> */
.L_x_86:
[----:B------:R-:W-:Y:S05]  /*fa80*/  BSYNC B1 ;  /* 0x0000000000017941 */ /* 0x000fea0003800000 */
.L_x_85:
        /* <DEDUP_REMOVED lines=12> */
.L_x_88:
[----:B------:R-:W-:Y:S05]  /*fb50*/  BSYNC B1 ;  /* 0x0000000000017941 */ /* 0x000fea0003800000 */
.L_x_87:
        /* <DEDUP_REMOVED lines=12> */
.L_x_90:
[----:B------:R-:W-:Y:S05]  /*fc20*/  BSYNC B1 ;  /* 0x0000000000017941 */ /* 0x000fea0003800000 */
.L_x_89:
        /* <DEDUP_REMOVED lines=12> */
.L_x_92:
[----:B------:R-:W-:Y:S05]  /*fcf0*/  BSYNC B1 ;  /* 0x0000000000017941 */ /* 0x000fea0003800000 */
.L_x_91:
[----:B-----5:R-:W-:Y:S01]  /*fd00*/  LOP3.LUT R40, R40, 0xff, RZ, 0xc0, !PT ;  /* 0x000000ff28287812 */ /* 0x020fe200078ec0ff */
[----:B------:R-:W-:Y:S01]  /*fd10*/  BSSY B1, `(.L_x_93) ;  /* 0x000000b000017945 */ /* 0x000fe20003800000 */
[----:B------:R-:W-:Y:S02]  /*fd20*/  ISETP.LT.OR P5, PT, R44, 0x19, !P0 ;  /* 0x000000192c00780c */ /* 0x000fe400047a1670 */
[----:B------:R-:W-:-:S05]  /*fd30*/  F2FP.F16.E4M3.UNPACK_B R40, R40 ;  /* 0x00000028ff28723e */ /* 0x000fca00020006ff */
[----:B------:R-:W-:-:S05]  /*fd40*/  HADD2.F32 R40, -RZ, R40.H0_H0 ;  /* 0x20000028ff287230 */ /* 0x000fca0000004100 */
[----:B------:R-:W-:-:S04]  /*fd50*/  FMUL R40, R40, UR7 ;  /* 0x0000000728287c20 */ /* 0x000fc80008400000 */
[----:B------:R-:W-:Y:S01]  /*fd60*/  FFMA R40, R23, UR4, R40 ;  /* 0x0000000417287c23 */ /* 0x000fe20008000028 */
[----:B------:R-:W-:-:S04]  /*fd70*/  PRMT R23, RZ, 0x7610, R23 ;  /* 0x00007610ff177816 */ /* 0x000fc80000000017 */
[----:B0-----:R-:W-:-:S05]  /*fd80*/  F2FP.SATFINITE.E4M3.F32.PACK_AB_MERGE_C R41, RZ, R40, RZ ;  /* 0x00000028ff29723e */ /* 0x001fca00048070ff */
[----:B------:R0:W-:Y:S01]  /*fd90*/  @!P6 STG.E.U8 desc[UR52][R28.64+0x19], R41 ;  /* 0x000019291c00e986 */ /* 0x0001e2000c101134 */
[----:B------:R-:W-:Y:S05]  /*fda0*/  @P5 BRA `(.L_x_94) ;  /* 0x0000000000045947 */ /* 0x000fea0003800000 */
[----:B------:R0:W5:Y:S02]  /*fdb0*/  LDG.E.U8 R23, desc[UR52][R38.64+0x18] ;  /* 0x0000183426177981 */ /* 0x000164000c1e1100 */
.L_x_94:
[----:B------:R-:W-:Y:S05]  /*fdc0*/  BSYNC B1 ;  /* 0x0000000000017941 */ /* 0x000fea0003800000 */
.L_x_93:
        /* <DEDUP_REMOVED lines=8> */
[----:B------:R-:W-:-:S05]  /*fe50*/  F2FP.SATFINITE.E4M3.F32.PACK_AB_MERGE_C R23, RZ, R23, RZ ;  /* 0x00000017ff17723e */ /* 0x000fca00048070ff */
[----:B------:R0:W-:Y:S01]  /*fe60*/  @!P5 STG.E.U8 desc[UR52][R30.64+0x18], R23 ;  /* 0x000018171e00d986 */ /* 0x0001e2000c101134 */
[----:B------:R-:W-:Y:S05]  /*fe70*/  @P6 BRA `(.L_x_96) ;  /* 0x0000000000046947 */ /* 0x000fea0003800000 */
[----:B------:R0:W5:Y:S02]  /*fe80*/  LDG.E.U8 R22, desc[UR52][R38.64+0x19] ;  /* 0x0000193426167981 */ /* 0x000164000c1e1100 */
.L_x_96:
[----:B------:R-:W-:Y:S05]  /*fe90*/  BSYNC B1 ;  /* 0x0000000000017941 */ /* 0x000fea0003800000 */
.L_x_95:
        /* <DEDUP_REMOVED lines=12> */
.L_x_98:
[----:B------:R-:W-:Y:S05]  /*ff60*/  BSYNC B1 ;  /* 0x0000000000017941 */ /* 0x000fea0003800000 */
.L_x_97:
        /* <DEDUP_REMOVED lines=12> */
.L_x_100:
[----:B------:R-:W-:Y:S05]  /*10030*/  BSYNC B1 ;  /* 0x0000000000017941 */ /* 0x000fea0003800000 */
.L_x_99:
        /* <DEDUP_REMOVED lines=12> */
.L_x_102:
[----:B------:R-:W-:Y:S05]  /*10100*/  BSYNC B1 ;  /* 0x0000000000017941 */ /* 0x000fea0003800000 */
.L_x_101:
        /* <DEDUP_REMOVED lines=12> */
.L_x_104:
[----:B------:R-:W-:Y:S05]  /*101d0*/  BSYNC B1 ;  /* 0x0000000000017941 */ /* 0x000fea0003800000 */
.L_x_103:
        /* <DEDUP_REMOVED lines=12> */
.L_x_106:
[----:B------:R-:W-:Y:S05]  /*102a0*/  BSYNC B1 ;  /* 0x0000000000017941 */ /* 0x000fea0003800000 */
.L_x_105:
        /* <DEDUP_REMOVED lines=12> */
.L_x_108:
[----:B------:R-:W-:Y:S05]  /*10370*/  BSYNC B1 ;  /* 0x0000000000017941 */ /* 0x000fea0003800000 */
.L_x_107:
        /* <DEDUP_REMOVED lines=12> */
.L_x_110:
[----:B------:R-:W-:Y:S05]  /*10440*/  BSYNC B1 ;  /* 0x0000000000017941 */ /* 0x000fea0003800000 */
.L_x_109:
        /* <DEDUP_REMOVED lines=12> */
.L_x_112:
[----:B------:R-:W-:Y:S05]  /*10510*/  BSYNC B1 ;  /* 0x0000000000017941 */ /* 0x000fea0003800000 */
.L_x_111:
        /* <DEDUP_REMOVED lines=12> */
.L_x_114:
[----:B------:R-:W-:Y:S05]  /*105e0*/  BSYNC B1 ;  /* 0x0000000000017941 */ /* 0x000fea0003800000 */
.L_x_113:
        /* <DEDUP_REMOVED lines=12> */
.L_x_116:
[----:B------:R-:W-:Y:S05]  /*106b0*/  BSYNC B1 ;  /* 0x0000000000017941 */ /* 0x000fea0003800000 */
.L_x_115:
        /* <DEDUP_REMOVED lines=12> */
.L_x_118:
[----:B------:R-:W-:Y:S05]  /*10780*/  BSYNC B1 ;  /* 0x0000000000017941 */ /* 0x000fea0003800000 */
.L_x_117:
        /* <DEDUP_REMOVED lines=12> */
.L_x_120:
[----:B------:R-:W-:Y:S05]  /*10850*/  BSYNC B1 ;  /* 0x0000000000017941 */ /* 0x000fea0003800000 */
.L_x_119:
        /* <DEDUP_REMOVED lines=12> */
.L_x_122:
[----:B------:R-:W-:Y:S05]  /*10920*/  BSYNC B1 ;  /* 0x0000000000017941 */ /* 0x000fea0003800000 */
.L_x_121:
        /* <DEDUP_REMOVED lines=12> */
.L_x_124:
[----:B------:R-:W-:Y:S05]  /*109f0*/  BSYNC B1 ;  /* 0x0000000000017941 */ /* 0x000fea0003800000 */
.L_x_123:
        /* <DEDUP_REMOVED lines=12> */
.L_x_126:
[----:B------:R-:W-:Y:S05]  /*10ac0*/  BSYNC B1 ;  /* 0x0000000000017941 */ /* 0x000fea0003800000 */
.L_x_125:
        /* <DEDUP_REMOVED lines=12> */
.L_x_128:
[----:B------:R-:W-:Y:S05]  /*10b90*/  BSYNC B1 ;  /* 0x0000000000017941 */ /* 0x000fea0003800000 */
.L_x_127:
        /* <DEDUP_REMOVED lines=12> */
.L_x_130:
[----:B------:R-:W-:Y:S05]  /*10c60*/  BSYNC B1 ;  /* 0x0000000000017941 */ /* 0x000fea0003800000 */
.L_x_129:
        /* <DEDUP_REMOVED lines=12> */
.L_x_132:
[----:B------:R-:W-:Y:S05]  /*10d30*/  BSYNC B1 ;  /* 0x0000000000017941 */ /* 0x000fea0003800000 */
.L_x_131:
        /* <DEDUP_REMOVED lines=12> */
.L_x_134:
[----:B------:R-:W-:Y:S05]  /*10e00*/  BSYNC B1 ;  /* 0x0000000000017941 */ /* 0x000fea0003800000 */
.L_x_133:
        /* <DEDUP_REMOVED lines=12> */
.L_x_136:
[----:B------:R-:W-:Y:S05]  /*10ed0*/  BSYNC B1 ;  /* 0x0000000000017941 */ /* 0x000fea0003800000 */
.L_x_135:
[----:B-----5:R-:W-:Y:S01]  /*10ee0*/  LOP3.LUT R2, R2, 0xff, RZ, 0xc0, !PT ;  /* 0x000000ff02027812 */ /* 0x020fe200078ec0ff */
[----:B------:R-:W-:Y:S01]  /*10ef0*/  BSSY B1, `(.L_x_137) ;  /* 0x000000b000017945 */ /* 0x000fe20003800000 */
[----:B------:R-:W-:Y:S02]  /*10f00*/  ISETP.LT.OR P5, PT, R44, 0x39, !P3 ;  /* 0x000000392c00780c */ /* 0x000fe40005fa1670 */
[----:B------:R-:W-:-:S05]  /*10f10*/  F2FP.F16.E4M3.UNPACK_B R2, R2 ;  /* 0x00000002ff02723e */ /* 0x000fca00020006ff */
[----:B------:R-:W-:-:S05]  /*10f20*/  HADD2.F32 R2, -RZ, R2.H0_H0 ;  /* 0x20000002ff027230 */ /* 0x000fca0000004100 */
[----:B0-----:R-:W-:-:S04]  /*10f30*/  FMUL R3, R2, UR7 ;  /* 0x0000000702037c20 */ /* 0x001fc80008400000 */
[----:B------:R-:W-:Y:S01]  /*10f40*/  FFMA R3, R0, UR4, R3 ;  /* 0x0000000400037c23 */ /* 0x000fe20008000003 */
[----:B------:R-:W-:-:S04]  /*10f50*/  PRMT R0, RZ, 0x7610, R0 ;  /* 0x00007610ff007816 */ /* 0x000fc80000000000 */
[----:B------:R-:W-:-:S05]  /*10f60*/  F2FP.SATFINITE.E4M3.F32.PACK_AB_MERGE_C R3, RZ, R3, RZ ;  /* 0x00000003ff03723e */ /* 0x000fca00048070ff */
[----:B------:R0:W-:Y:S01]  /*10f70*/  @!P6 STG.E.U8 desc[UR52][R26.64+0x31], R3 ;  /* 0x000031031a00e986 */ /* 0x0001e2000c101134 */
[----:B------:R-:W-:Y:S05]  /*10f80*/  @P5 BRA `(.L_x_138) ;  /* 0x0000000000045947 */ /* 0x000fea0003800000 */
[----:B------:R0:W5:Y:S02]  /*10f90*/  LDG.E.U8 R0, desc[UR52][R32.64+0x38] ;  /* 0x0000383420007981 */ /* 0x000164000c1e1100 */
.L_x_138:
[----:B------:R-:W-:Y:S05]  /*10fa0*/  BSYNC B1 ;  /* 0x0000000000017941 */ /* 0x000fea0003800000 */
.L_x_137:
[----:B------:R-:W2:Y:S01]  /*10fb0*/  LDL.LU R2, [R1] ;  /* 0x0000000001027983 */ /* 0x000ea20000300800 */
[----:B-----5:R-:W-:Y:S01]  /*10fc0*/  LOP3.LUT R0, R0, 0xff, RZ, 0xc0, !PT ;  /* 0x000000ff00007812 */ /* 0x020fe200078ec0ff */
[----:B------:R-:W-:Y:S01]  /*10fd0*/  BSSY B1, `(.L_x_139) ;  /* 0x000000b000017945 */ /* 0x000fe20003800000 */
[----:B------:R-:W-:Y:S02]  /*10fe0*/  ISETP.LT.OR P6, PT, R44, 0x3a, !P3 ;  /* 0x0000003a2c00780c */ /* 0x000fe40005fc1670 */
[----:B------:R-:W-:-:S05]  /*10ff0*/  F2FP.F16.E4M3.UNPACK_B R0, R0 ;  /* 0x00000000ff00723e */ /* 0x000fca00020006ff */
[----:B------:R-:W-:-:S05]  /*11000*/  HADD2.F32 R0, -RZ, R0.H0_H0 ;  /* 0x20000000ff007230 */ /* 0x000fca0000004100 */
[----:B------:R-:W-:-:S04]  /*11010*/  FMUL R0, R0, UR7 ;  /* 0x0000000700007c20 */ /* 0x000fc80008400000 */
[----:B--2---:R-:W-:-:S05]  /*11020*/  FFMA R0, R2, UR4, R0 ;  /* 0x0000000402007c23 */ /* 0x004fca0008000000 */
[----:B0-----:R-:W-:Y:S02]  /*11030*/  F2FP.SATFINITE.E4M3.F32.PACK_AB_MERGE_C R3, RZ, R0, RZ ;  /* 0x00000000ff03723e */ /* 0x001fe400048070ff */
[----:B------:R-:W-:-:S03]  /*11040*/  PRMT R0, RZ, 0x7610, R0 ;  /* 0x00007610ff007816 */ /* 0x000fc60000000000 */
[----:B------:R0:W-:Y:S01]  /*11050*/  @!P5 STG.E.U8 desc[UR52][R24.64+0x38], R3 ;  /* 0x000038031800d986 */ /* 0x0001e2000c101134 */
[----:B------:R-:W-:Y:S05]  /*11060*/  @P6 BRA `(.L_x_140) ;  /* 0x0000000000046947 */ /* 0x000fea0003800000 */
[----:B------:R2:W5:Y:S02]  /*11070*/  LDG.E.U8 R0, desc[UR52][R32.64+0x39] ;  /* 0x0000393420007981 */ /* 0x000564000c1e1100 */
.L_x_140:
[----:B------:R-:W-:Y:S05]  /*11080*/  BSYNC B1 ;  /* 0x0000000000017941 */ /* 0x000fea0003800000 */
.L_x_139:
[----:B------:R-:W3:Y:S01]  /*11090*/  LDL.LU R2, [R1+0x4] ;  /* 0x0000040001027983 */ /* 0x000ee20000300800 */
[----:B-----5:R-:W-:Y:S01]  /*110a0*/  LOP3.LUT R0, R0, 0xff, RZ, 0xc0, !PT ;  /* 0x000000ff00007812 */ /* 0x020fe200078ec0ff */
[----:B------:R-:W-:Y:S01]  /*110b0*/  BSSY B1, `(.L_x_141) ;  /* 0x000000b000017945 */ /* 0x000fe20003800000 */
[----:B------:R-:W-:Y:S02]  /*110c0*/  ISETP.LT.OR P5, PT, R44, 0x39, !P2 ;  /* 0x000000392c00780c */ /* 0x000fe400057a1670 */
[----:B------:R-:W-:-:S05]  /*110d0*/  F2FP.F16.E4M3.UNPACK_B R0, R0 ;  /* 0x00000000ff00723e */ /* 0x000fca00020006ff */
[----:B------:R-:W-:-:S05]  /*110e0*/  HADD2.F32 R0, -RZ, R0.H0_H0 ;  /* 0x20000000ff007230 */ /* 0x000fca0000004100 */
[----:B------:R-:W-:-:S04]  /*110f0*/  FMUL R0, R0, UR7 ;  /* 0x0000000700007c20 */ /* 0x000fc80008400000 */
[----:B---3--:R-:W-:-:S05]  /*11100*/  FFMA R0, R2, UR4, R0 ;  /* 0x0000000402007c23 */ /* 0x008fca0008000000 */
[----:B0-----:R-:W-:Y:S02]  /*11110*/  F2FP.SATFINITE.E4M3.F32.PACK_AB_MERGE_C R3, RZ, R0, RZ ;  /* 0x00000000ff03723e */ /* 0x001fe400048070ff */
[----:B------:R-:W-:-:S03]  /*11120*/  PRMT R0, RZ, 0x7610, R0 ;  /* 0x00007610ff007816 */ /* 0x000fc60000000000 */
[----:B------:R0:W-:Y:S01]  /*11130*/  @!P6 STG.E.U8 desc[UR52][R24.64+0x39], R3 ;  /* 0x000039031800e986 */ /* 0x0001e2000c101134 */
[----:B------:R-:W-:Y:S05]  /*11140*/  @P5 BRA `(.L_x_142) ;  /* 0x0000000000045947 */ /* 0x000fea0003800000 */
[----:B------:R3:W5:Y:S02]  /*11150*/  LDG.E.U8 R0, desc[UR52][R34.64+0x38] ;  /* 0x0000383422007981 */ /* 0x000764000c1e1100 */
.L_x_142:
[----:B------:R-:W-:Y:S05]  /*11160*/  BSYNC B1 ;  /* 0x0000000000017941 */ /* 0x000fea0003800000 */
.L_x_141:
[----:B------:R-:W2:Y:S01]  /*11170*/  LDL.LU R2, [R1+0x8] ;  /* 0x0000080001027983 */ /* 0x000ea20000300800 */
        /* <DEDUP_REMOVED lines=12> */
.L_x_144:
[----:B------:R-:W-:Y:S05]  /*11240*/  BSYNC B1 ;  /* 0x0000000000017941 */ /* 0x000fea0003800000 */
.L_x_143:
        /* <DEDUP_REMOVED lines=13> */
.L_x_146:
[----:B------:R-:W-:Y:S05]  /*11320*/  BSYNC B1 ;  /* 0x0000000000017941 */ /* 0x000fea0003800000 */
.L_x_145:
        /* <DEDUP_REMOVED lines=13> */
.L_x_148:
[----:B------:R-:W-:Y:S05]  /*11400*/  BSYNC B1 ;  /* 0x0000000000017941 */ /* 0x000fea0003800000 */
.L_x_147:
        /* <DEDUP_REMOVED lines=13> */
.L_x_150:
[----:B------:R-:W-:Y:S05]  /*114e0*/  BSYNC B1 ;  /* 0x0000000000017941 */ /* 0x000fea0003800000 */
.L_x_149:
        /* <DEDUP_REMOVED lines=13> */
.L_x_152:
[----:B------:R-:W-:Y:S05]  /*115c0*/  BSYNC B1 ;  /* 0x0000000000017941 */ /* 0x000fea0003800000 */
.L_x_151:
        /* <DEDUP_REMOVED lines=13> */
.L_x_154:
[----:B------:R-:W-:Y:S05]  /*116a0*/  BSYNC B1 ;  /* 0x0000000000017941 */ /* 0x000fea0003800000 */
.L_x_153:
        /* <DEDUP_REMOVED lines=13> */
.L_x_156:
[----:B------:R-:W-:Y:S05]  /*11780*/  BSYNC B1 ;  /* 0x0000000000017941 */ /* 0x000fea0003800000 */
.L_x_155:
        /* <DEDUP_REMOVED lines=13> */
.L_x_158:
[----:B------:R-:W-:Y:S05]  /*11860*/  BSYNC B1 ;  /* 0x0000000000017941 */ /* 0x000fea0003800000 */
.L_x_157:
        /* <DEDUP_REMOVED lines=13> */
.L_x_160:
[----:B------:R-:W-:Y:S05]  /*11940*/  BSYNC B1 ;  /* 0x0000000000017941 */ /* 0x000fea0003800000 */
.L_x_159:
        /* <DEDUP_REMOVED lines=13> */
.L_x_162:
[----:B------:R-:W-:Y:S05]  /*11a20*/  BSYNC B1 ;  /* 0x0000000000017941 */ /* 0x000fea0003800000 */
.L_x_161:
        /* <DEDUP_REMOVED lines=13> */
.L_x_164:
[----:B------:R-:W-:Y:S05]  /*11b00*/  BSYNC B1 ;  /* 0x0000000000017941 */ /* 0x000fea0003800000 */
.L_x_163:
        /* <DEDUP_REMOVED lines=13> */
.L_x_166:
[----:B------:R-:W-:Y:S05]  /*11be0*/  BSYNC B1 ;  /* 0x0000000000017941 */ /* 0x000fea0003800000 */
.L_x_165:
        /* <DEDUP_REMOVED lines=13> */
.L_x_168:
[----:B------:R-:W-:Y:S05]  /*11cc0*/  BSYNC B1 ;  /* 0x0000000000017941 */ /* 0x000fea0003800000 */
.L_x_167:
        /* <DEDUP_REMOVED lines=13> */
.L_x_170:
[----:B------:R-:W-:Y:S05]  /*11da0*/  BSYNC B1 ;  /* 0x0000000000017941 */ /* 0x000fea0003800000 */
.L_x_169:
        /* <DEDUP_REMOVED lines=13> */
.L_x_172:
[----:B------:R-:W-:Y:S05]  /*11e80*/  BSYNC B1 ;  /* 0x0000000000017941 */ /* 0x000fea0003800000 */
.L_x_171:
        /* <DEDUP_REMOVED lines=13> */
.L_x_174:
[----:B------:R-:W-:Y:S05]  /*11f60*/  BSYNC B1 ;  /* 0x0000000000017941 */ /* 0x000fea0003800000 */
.L_x_173:
        /* <DEDUP_REMOVED lines=13> */
.L_x_176:
[----:B------:R-:W-:Y:S05]  /*12040*/  BSYNC B1 ;  /* 0x0000000000017941 */ /* 0x000fea0003800000 */
.L_x_175:
        /* <DEDUP_REMOVED lines=13> */
.L_x_178:
[----:B------:R-:W-:Y:S05]  /*12120*/  BSYNC B1 ;  /* 0x0000000000017941 */ /* 0x000fea0003800000 */
.L_x_177:
        /* <DEDUP_REMOVED lines=13> */
.L_x_180:
[----:B------:R-:W-:Y:S05]  /*12200*/  BSYNC B1 ;  /* 0x0000000000017941 */ /* 0x000fea0003800000 */
.L_x_179:
        /* <DEDUP_REMOVED lines=13> */
.L_x_182:
[----:B------:R-:W-:Y:S05]  /*122e0*/  BSYNC B1 ;  /* 0x0000000000017941 */ /* 0x000fea0003800000 */
.L_x_181:
        /* <DEDUP_REMOVED lines=13> */
.L_x_184:
[----:B------:R-:W-:Y:S05]  /*123c0*/  BSYNC B1 ;  /* 0x0000000000017941 */ /* 0x000fea0003800000 */
.L_x_183:
        /* <DEDUP_REMOVED lines=13> */
.L_x_186:
[----:B------:R-:W-:Y:S05]  /*124a0*/  BSYNC B1 ;  /* 0x0000000000017941 */ /* 0x000fea0003800000 */
.L_x_185:
        /* <DEDUP_REMOVED lines=13> */
.L_x_188:
[----:B------:R-:W-:Y:S05]  /*12580*/  BSYNC B1 ;  /* 0x0000000000017941 */ /* 0x000fea0003800000 */
.L_x_187:
        /* <DEDUP_REMOVED lines=13> */
.L_x_190:
[----:B------:R-:W-:Y:S05]  /*12660*/  BSYNC B1 ;  /* 0x0000000000017941 */ /* 0x000fea0003800000 */
.L_x_189:
        /* <DEDUP_REMOVED lines=13> */
.L_x_192:
[----:B------:R-:W-:Y:S05]  /*12740*/  BSYNC B1 ;  /* 0x0000000000017941 */ /* 0x000fea0003800000 */
.L_x_191:
        /* <DEDUP_REMOVED lines=13> */
.L_x_194:
[----:B------:R-:W-:Y:S05]  /*12820*/  BSYNC B1 ;  /* 0x0000000000017941 */ /* 0x000fea0003800000 */
.L_x_193:
        /* <DEDUP_REMOVED lines=13> */
.L_x_196:
[----:B------:R-:W-:Y:S05]  /*12900*/  BSYNC B1 ;  /* 0x0000000000017941 */ /* 0x000fea0003800000 */
.L_x_195:
        /* <DEDUP_REMOVED lines=13> */
.L_x_198:
[----:B------:R-:W-:Y:S05]  /*129e0*/  BSYNC B1 ;  /* 0x0000000000017941 */ /* 0x000fea0003800000 */
.L_x_197:
        /* <DEDUP_REMOVED lines=13> */
.L_x_200:
[----:B------:R-:W-:Y:S05]  /*12ac0*/  BSYNC B1 ;  /* 0x0000000000017941 */ /* 0x000fea0003800000 */
.L_x_199:
        /* <DEDUP_REMOVED lines=13> */
.L_x_202:
[----:B------:R-:W-:Y:S05]  /*12ba0*/  BSYNC B1 ;  /* 0x0000000000017941 */ /* 0x000fea0003800000 */
.L_x_201:
        /* <DEDUP_REMOVED lines=13> */
.L_x_204:
[----:B------:R-:W-:Y:S05]  /*12c80*/  BSYNC B1 ;  /* 0x0000000000017941 */ /* 0x000fea0003800000 */
.L_x_203:
        /* <DEDUP_REMOVED lines=13> */
.L_x_206:
[----:B------:R-:W-:Y:S05]  /*12d60*/  BSYNC B1 ;  /* 0x0000000000017941 */ /* 0x000fea0003800000 */
.L_x_205:
        /* <DEDUP_REMOVED lines=13> */
.L_x_208:
[----:B------:R-:W-:Y:S05]  /*12e40*/  BSYNC B1 ;  /* 0x0000000000017941 */ /* 0x000fea0003800000 */
.L_x_207:
        /* <DEDUP_REMOVED lines=13> */
.L_x_210:
[----:B------:R-:W-:Y:S05]  /*12f20*/  BSYNC B1 ;  /* 0x0000000000017941 */ /* 0x000fea0003800000 */
.L_x_209:
        /* <DEDUP_REMOVED lines=13> */
.L_x_212:
[----:B------:R-:W-:Y:S05]  /*13000*/  BSYNC B1 ;  /* 0x0000000000017941 */ /* 0x000fea0003800000 */
.L_x_211:
        /* <DEDUP_REMOVED lines=13> */
.L_x_214:
[----:B------:R-:W-:Y:S05]  /*130e0*/  BSYNC B1 ;  /* 0x0000000000017941 */ /* 0x000fea0003800000 */
.L_x_213:
        /* <DEDUP_REMOVED lines=13> */
.L_x_216:
[----:B------:R-:W-:Y:S05]  /*131c0*/  BSYNC B1 ;  /* 0x0000000000017941 */ /* 0x000fea0003800000 */
.L_x_215:
        /* <DEDUP_REMOVED lines=13> */
.L_x_218:
[----:B------:R-:W-:Y:S05]  /*132a0*/  BSYNC B1 ;  /* 0x0000000000017941 */ /* 0x000fea0003800000 */
.L_x_217:
        /* <DEDUP_REMOVED lines=13> */
.L_x_220:
[----:B------:R-:W-:Y:S05]  /*13380*/  BSYNC B1 ;  /* 0x0000000000017941 */ /* 0x000fea0003800000 */
.L_x_219:
        /* <DEDUP_REMOVED lines=13> */
.L_x_222:
[----:B------:R-:W-:Y:S05]  /*13460*/  BSYNC B1 ;  /* 0x0000000000017941 */ /* 0x000fea0003800000 */
.L_x_221:
        /* <DEDUP_REMOVED lines=13> */
.L_x_224:
[----:B------:R-:W-:Y:S05]  /*13540*/  BSYNC B1 ;  /* 0x0000000000017941 */ /* 0x000fea0003800000 */
.L_x_223:
        /* <DEDUP_REMOVED lines=13> */
.L_x_226:
[----:B------:R-:W-:Y:S05]  /*13620*/  BSYNC B1 ;  /* 0x0000000000017941 */ /* 0x000fea0003800000 */
.L_x_225:
        /* <DEDUP_REMOVED lines=13> */
.L_x_228:
[----:B------:R-:W-:Y:S05]  /*13700*/  BSYNC B1 ;  /* 0x0000000000017941 */ /* 0x000fea0003800000 */
.L_x_227:
        /* <DEDUP_REMOVED lines=13> */
.L_x_230:
[----:B------:R-:W-:Y:S05]  /*137e0*/  BSYNC B1 ;  /* 0x0000000000017941 */ /* 0x000fea0003800000 */
.L_x_229:
        /* <DEDUP_REMOVED lines=13> */
.L_x_232:
[----:B------:R-:W-:Y:S05]  /*138c0*/  BSYNC B1 ;  /* 0x0000000000017941 */ /* 0x000fea0003800000 */
.L_x_231:
        /* <DEDUP_REMOVED lines=13> */
.L_x_234:
[----:B------:R-:W-:Y:S05]  /*139a0*/  BSYNC B1 ;  /* 0x0000000000017941 */ /* 0x000fea0003800000 */
.L_x_233:
        /* <DEDUP_REMOVED lines=13> */
.L_x_236:
[----:B------:R-:W-:Y:S05]  /*13a80*/  BSYNC B1 ;  /* 0x0000000000017941 */ /* 0x000fea0003800000 */
.L_x_235:
        /* <DEDUP_REMOVED lines=13> */
.L_x_238:
[----:B------:R-:W-:Y:S05]  /*13b60*/  BSYNC B1 ;  /* 0x0000000000017941 */ /* 0x000fea0003800000 */
.L_x_237:
        /* <DEDUP_REMOVED lines=13> */
.L_x_240:
[----:B------:R-:W-:Y:S05]  /*13c40*/  BSYNC B1 ;  /* 0x0000000000017941 */ /* 0x000fea0003800000 */
.L_x_239:
        /* <DEDUP_REMOVED lines=13> */
.L_x_242:
[----:B------:R-:W-:Y:S05]  /*13d20*/  BSYNC B1 ;  /* 0x0000000000017941 */ /* 0x000fea0003800000 */
.L_x_241:
        /* <DEDUP_REMOVED lines=13> */
.L_x_244:
[----:B------:R-:W-:Y:S05]  /*13e00*/  BSYNC B1 ;  /* 0x0000000000017941 */ /* 0x000fea0003800000 */
.L_x_243:
        /* <DEDUP_REMOVED lines=13> */
.L_x_246:
[----:B------:R-:W-:Y:S05]  /*13ee0*/  BSYNC B1 ;  /* 0x0000000000017941 */ /* 0x000fea0003800000 */
.L_x_245:
        /* <DEDUP_REMOVED lines=13> */
.L_x_248:
[----:B------:R-:W-:Y:S05]  /*13fc0*/  BSYNC B1 ;  /* 0x0000000000017941 */ /* 0x000fea0003800000 */
.L_x_247:
        /* <DEDUP_REMOVED lines=13> */
.L_x_250:
[----:B------:R-:W-:Y:S05]  /*140a0*/  BSYNC B1 ;  /* 0x0000000000017941 */ /* 0x000fea0003800000 */
.L_x_249:
        /* <DEDUP_REMOVED lines=13> */
.L_x_252:
[----:B------:R-:W-:Y:S05]  /*14180*/  BSYNC B1 ;  /* 0x0000000000017941 */ /* 0x000fea0003800000 */
.L_x_251:
        /* <DEDUP_REMOVED lines=13> */
.L_x_254:
[----:B------:R-:W-:Y:S05]  /*14260*/  BSYNC B1 ;  /* 0x0000000000017941 */ /* 0x000fea0003800000 */
.L_x_253:
        /* <DEDUP_REMOVED lines=13> */
.L_x_256:
[----:B------:R-:W-:Y:S05]  /*14340*/  BSYNC B1 ;  /* 0x0000000000017941 */ /* 0x000fea0003800000 */
.L_x_255:
        /* <DEDUP_REMOVED lines=13> */
.L_x_258:
[----:B------:R-:W-:Y:S05]  /*14420*/  BSYNC B1 ;  /* 0x0000000000017941 */ /* 0x000fea0003800000 */
.L_x_257:
        /* <DEDUP_REMOVED lines=13> */
.L_x_260:
[----:B------:R-:W-:Y:S05]  /*14500*/  BSYNC B1 ;  /* 0x0000000000017941 */ /* 0x000fea0003800000 */
.L_x_259:
        /* <DEDUP_REMOVED lines=13> */
.L_x_262:
[----:B------:R-:W-:Y:S05]  /*145e0*/  BSYNC B1 ;  /* 0x0000000000017941 */ /* 0x000fea0003800000 */
.L_x_261:
        /* <DEDUP_REMOVED lines=13> */
.L_x_264:
[----:B------:R-:W-:Y:S05]  /*146c0*/  BSYNC B1 ;  /* 0x0000000000017941 */ /* 0x000fea0003800000 */
.L_x_263:
        /* <DEDUP_REMOVED lines=13> */
.L_x_266:
[----:B------:R-:W-:Y:S05]  /*147a0*/  BSYNC B1 ;  /* 0x0000000000017941 */ /* 0x000fea0003800000 */
.L_x_265:
        /* <DEDUP_REMOVED lines=13> */
.L_x_268:
[----:B------:R-:W-:Y:S05]  /*14880*/  BSYNC B1 ;  /* 0x0000000000017941 */ /* 0x000fea0003800000 */
.L_x_267:
        /* <DEDUP_REMOVED lines=13> */
.L_x_270:
[----:B------:R-:W-:Y:S05]  /*14960*/  BSYNC B1 ;  /* 0x0000000000017941 */ /* 0x000fea0003800000 */
.L_x_269:
        /* <DEDUP_REMOVED lines=13> */
.L_x_272:
[----:B------:R-:W-:Y:S05]  /*14a40*/  BSYNC B1 ;  /* 0x0000000000017941 */ /* 0x000fea0003800000 */
.L_x_271:
        /* <DEDUP_REMOVED lines=13> */
.L_x_274:
[----:B------:R-:W-:Y:S05]  /*14b20*/  BSYNC B1 ;  /* 0x0000000000017941 */ /* 0x000fea0003800000 */
.L_x_273:
        /* <DEDUP_REMOVED lines=13> */
.L_x_276:
[----:B------:R-:W-:Y:S05]  /*14c00*/  BSYNC B1 ;  /* 0x0000000000017941 */ /* 0x000fea0003800000 */
.L_x_275:
        /* <DEDUP_REMOVED lines=13> */
.L_x_278:
[----:B------:R-:W-:Y:S05]  /*14ce0*/  BSYNC B1 ;  /* 0x0000000000017941 */ /* 0x000fea0003800000 */
.L_x_277:
        /* <DEDUP_REMOVED lines=13> */
.L_x_280:
[----:B------:R-:W-:Y:S05]  /*14dc0*/  BSYNC B1 ;  /* 0x0000000000017941 */ /* 0x000fea0003800000 */
.L_x_279:
        /* <DEDUP_REMOVED lines=13> */
.L_x_282:
[----:B------:R-:W-:Y:S05]  /*14ea0*/  BSYNC B1 ;  /* 0x0000000000017941 */ /* 0x000fea0003800000 */
.L_x_281:
        /* <DEDUP_REMOVED lines=13> */
.L_x_284:
[----:B------:R-:W-:Y:S05]  /*14f80*/  BSYNC B1 ;  /* 0x0000000000017941 */ /* 0x000fea0003800000 */
.L_x_283:
        /* <DEDUP_REMOVED lines=13> */
.L_x_286:
[----:B------:R-:W-:Y:S05]  /*15060*/  BSYNC B1 ;  /* 0x0000000000017941 */ /* 0x000fea0003800000 */
.L_x_285:
        /* <DEDUP_REMOVED lines=13> */
.L_x_288:
[----:B------:R-:W-:Y:S05]  /*15140*/  BSYNC B1 ;  /* 0x0000000000017941 */ /* 0x000fea0003800000 */
.L_x_287:
        /* <DEDUP_REMOVED lines=13> */
.L_x_290:
[----:B------:R-:W-:Y:S05]  /*15220*/  BSYNC B1 ;  /* 0x0000000000017941 */ /* 0x000fea0003800000 */
.L_x_289:
        /* <DEDUP_REMOVED lines=13> */
.L_x_292:
[----:B------:R-:W-:Y:S05]  /*15300*/  BSYNC B1 ;  /* 0x0000000000017941 */ /* 0x000fea0003800000 */
.L_x_291:
        /* <DEDUP_REMOVED lines=13> */
.L_x_294:
[----:B------:R-:W-:Y:S05]  /*153e0*/  BSYNC B1 ;  /* 0x0000000000017941 */ /* 0x000fea0003800000 */
.L_x_293:
        /* <DEDUP_REMOVED lines=13> */
.L_x_296:
[----:B------:R-:W-:Y:S05]  /*154c0*/  BSYNC B1 ;  /* 0x0000000000017941 */ /* 0x000fea0003800000 */
.L_x_295:
        /* <DEDUP_REMOVED lines=13> */
.L_x_298:
[----:B------:R-:W-:Y:S05]  /*155a0*/  BSYNC B1 ;  /* 0x0000000000017941 */ /* 0x000fea0003800000 */
.L_x_297:
        /* <DEDUP_REMOVED lines=13> */
.L_x_300:
[----:B------:R-:W-:Y:S05]  /*15680*/  BSYNC B1 ;  /* 0x0000000000017941 */ /* 0x000fea0003800000 */
.L_x_299:
        /* <DEDUP_REMOVED lines=13> */
.L_x_302:
[----:B------:R-:W-:Y:S05]  /*15760*/  BSYNC B1 ;  /* 0x0000000000017941 */ /* 0x000fea0003800000 */
.L_x_301:
        /* <DEDUP_REMOVED lines=13> */
.L_x_304:
[----:B------:R-:W-:Y:S05]  /*15840*/  BSYNC B1 ;  /* 0x0000000000017941 */ /* 0x000fea0003800000 */
.L_x_303:
        /* <DEDUP_REMOVED lines=13> */
.L_x_306:
[----:B------:R-:W-:Y:S05]  /*15920*/  BSYNC B1 ;  /* 0x0000000000017941 */ /* 0x000fea0003800000 */
.L_x_305:
        /* <DEDUP_REMOVED lines=13> */
.L_x_308:
[----:B------:R-:W-:Y:S05]  /*15a00*/  BSYNC B1 ;  /* 0x0000000000017941 */ /* 0x000fea0003800000 */
.L_x_307:
        /* <DEDUP_REMOVED lines=13> */
.L_x_310:
[----:B------:R-:W-:Y:S05]  /*15ae0*/  BSYNC B1 ;  /* 0x0000000000017941 */ /* 0x000fea0003800000 */
.L_x_309:
        /* <DEDUP_REMOVED lines=13> */
.L_x_312:
[----:B------:R-:W-:Y:S05]  /*15bc0*/  BSYNC B1 ;  /* 0x0000000000017941 */ /* 0x000fea0003800000 */
.L_x_311:
        /* <DEDUP_REMOVED lines=13> */
.L_x_314:
[----:B------:R-:W-:Y:S05]  /*15ca0*/  BSYNC B1 ;  /* 0x0000000000017941 */ /* 0x000fea0003800000 */
.L_x_313:
        /* <DEDUP_REMOVED lines=13> */
.L_x_316:
[----:B------:R-:W-:Y:S05]  /*15d80*/  BSYNC B1 ;  /* 0x0000000000017941 */ /* 0x000fea0003800000 */
.L_x_315:
        /* <DEDUP_REMOVED lines=13> */
.L_x_318:
[----:B------:R-:W-:Y:S05]  /*15e60*/  BSYNC B1 ;  /* 0x0000000000017941 */ /* 0x000fea0003800000 */
.L_x_317:
        /* <DEDUP_REMOVED lines=13> */
.L_x_320:
[----:B------:R-:W-:Y:S05]  /*15f40*/  BSYNC B1 ;  /* 0x0000000000017941 */ /* 0x000fea0003800000 */
.L_x_319:
        /* <DEDUP_REMOVED lines=13> */
.L_x_322:
[----:B------:R-:W-:Y:S05]  /*16020*/  BSYNC B1 ;  /* 0x0000000000017941 */ /* 0x000fea0003800000 */
.L_x_321:
        /* <DEDUP_REMOVED lines=13> */
.L_x_324:
[----:B------:R-:W-:Y:S05]  /*16100*/  BSYNC B1 ;  /* 0x0000000000017941 */ /* 0x000fea0003800000 */
.L_x_323:
        /* <DEDUP_REMOVED lines=13> */
.L_x_326:
[----:B------:R-:W-:Y:S05]  /*161e0*/  BSYNC B1 ;  /* 0x0000000000017941 */ /* 0x000fea0003800000 */
.L_x_325:
        /* <DEDUP_REMOVED lines=13> */
.L_x_328:
[----:B------:R-:W-:Y:S05]  /*162c0*/  BSYNC B1 ;  /* 0x0000000000017941 */ /* 0x000fea0003800000 */
.L_x_327:
        /* <DEDUP_REMOVED lines=13> */
.L_x_330:
[----:B------:R-:W-:Y:S05]  /*163a0*/  BSYNC B1 ;  /* 0x0000000000017941 */ /* 0x000fea0003800000 */
.L_x_329:
        /* <DEDUP_REMOVED lines=13> */
.L_x_332:
[----:B------:R-:W-:Y:S05]  /*16480*/  BSYNC B1 ;  /* 0x0000000000017941 */ /* 0x000fea0003800000 */
.L_x_331:
        /* <DEDUP_REMOVED lines=13> */
.L_x_334:
[----:B------:R-:W-:Y:S05]  /*16560*/  BSYNC B1 ;  /* 0x0000000000017941 */ /* 0x000fea0003800000 */
.L_x_333:
        /* <DEDUP_REMOVED lines=13> */
.L_x_336:
[----:B------:R-:W-:Y:S05]  /*16640*/  BSYNC B1 ;  /* 0x0000000000017941 */ /* 0x000fea0003800000 */
.L_x_335:
        /* <DEDUP_REMOVED lines=13> */
.L_x_338:
[----:B------:R-:W-:Y:S05]  /*16720*/  BSYNC B1 ;  /* 0x0000000000017941 */ /* 0x000fea0003800000 */
.L_x_337:
        /* <DEDUP_REMOVED lines=13> */
.L_x_340:
[----:B------:R-:W-:Y:S05]  /*16800*/  BSYNC B1 ;  /* 0x0000000000017941 */ /* 0x000fea0003800000 */
.L_x_339:
        /* <DEDUP_REMOVED lines=13> */
.L_x_342:
[----:B------:R-:W-:Y:S05]  /*168e0*/  BSYNC B1 ;  /* 0x0000000000017941 */ /* 0x000fea0003800000 */
.L_x_341:
        /* <DEDUP_REMOVED lines=13> */
.L_x_344:
[----:B------:R-:W-:Y:S05]  /*169c0*/  BSYNC B1 ;  /* 0x0000000000017941 */ /* 0x000fea0003800000 */
.L_x_343:
        /* <DEDUP_REMOVED lines=13> */
.L_x_346:
[----:B------:R-:W-:Y:S05]  /*16aa0*/  BSYNC B1 ;  /* 0x0000000000017941 */ /* 0x000fea0003800000 */
.L_x_345:
        /* <DEDUP_REMOVED lines=13> */
.L_x_348:
[----:B------:R-:W-:Y:S05]  /*16b80*/  BSYNC B1 ;  /* 0x0000000000017941 */ /* 0x000fea0003800000 */
.L_x_347:
        /* <DEDUP_REMOVED lines=13> */
.L_x_350:
[----:B------:R-:W-:Y:S05]  /*16c60*/  BSYNC B1 ;  /* 0x0000000000017941 */ /* 0x000fea0003800000 */
.L_x_349:
        /* <DEDUP_REMOVED lines=13> */
.L_x_352:
[----:B------:R-:W-:Y:S05]  /*16d40*/  BSYNC B1 ;  /* 0x0000000000017941 */ /* 0x000fea0003800000 */
.L_x_351:
        /* <DEDUP_REMOVED lines=13> */
.L_x_354:
[----:B------:R-:W-:Y:S05]  /*16e20*/  BSYNC B1 ;  /* 0x0000000000017941 */ /* 0x000fea0003800000 */
.L_x_353:
        /* <DEDUP_REMOVED lines=13> */
.L_x_356:
[----:B------:R-:W-:Y:S05]  /*16f00*/  BSYNC B1 ;  /* 0x0000000000017941 */ /* 0x000fea0003800000 */
.L_x_355:
        /* <DEDUP_REMOVED lines=13> */
.L_x_358:
[----:B------:R-:W-:Y:S05]  /*16fe0*/  BSYNC B1 ;  /* 0x0000000000017941 */ /* 0x000fea0003800000 */
.L_x_357:
        /* <DEDUP_REMOVED lines=13> */
.L_x_360:
[----:B------:R-:W-:Y:S05]  /*170c0*/  BSYNC B1 ;  /* 0x0000000000017941 */ /* 0x000fea0003800000 */
.L_x_359:
        /* <DEDUP_REMOVED lines=13> */
.L_x_362:
[----:B------:R-:W-:Y:S05]  /*171a0*/  BSYNC B1 ;  /* 0x0000000000017941 */ /* 0x000fea0003800000 */
.L_x_361:
        /* <DEDUP_REMOVED lines=13> */
.L_x_364:
[----:B------:R-:W-:Y:S05]  /*17280*/  BSYNC B1 ;  /* 0x0000000000017941 */ /* 0x000fea0003800000 */
.L_x_363:
        /* <DEDUP_REMOVED lines=13> */
.L_x_366:
[----:B------:R-:W-:Y:S05]  /*17360*/  BSYNC B1 ;  /* 0x0000000000017941 */ /* 0x000fea0003800000 */
.L_x_365:
        /* <DEDUP_REMOVED lines=13> */
.L_x_368:
[----:B------:R-:W-:Y:S05]  /*17440*/  BSYNC B1 ;  /* 0x0000000000017941 */ /* 0x000fea0003800000 */
.L_x_367:
        /* <DEDUP_REMOVED lines=13> */
.L_x_370:
[----:B------:R-:W-:Y:S05]  /*17520*/  BSYNC B1 ;  /* 0x0000000000017941 */ /* 0x000fea0003800000 */
.L_x_369:
        /* <DEDUP_REMOVED lines=13> */
.L_x_372:
[----:B------:R-:W-:Y:S05]  /*17600*/  BSYNC B1 ;  /* 0x0000000000017941 */ /* 0x000fea0003800000 */
.L_x_371:
        /* <DEDUP_REMOVED lines=13> */
.L_x_374:
[----:B------:R-:W-:Y:S05]  /*176e0*/  BSYNC B1 ;  /* 0x0000000000017941 */ /* 0x000fea0003800000 */
.L_x_373:
        /* <DEDUP_REMOVED lines=13> */
.L_x_376:
[----:B------:R-:W-:Y:S05]  /*177c0*/  BSYNC B1 ;  /* 0x0000000000017941 */ /* 0x000fea0003800000 */
.L_x_375:
        /* <DEDUP_REMOVED lines=13> */
.L_x_378:
[----:B------:R-:W-:Y:S05]  /*178a0*/  BSYNC B1 ;  /* 0x0000000000017941 */ /* 0x000fea0003800000 */
.L_x_377:
        /* <DEDUP_REMOVED lines=13> */
.L_x_380:
[----:B------:R-:W-:Y:S05]  /*17980*/  BSYNC B1 ;  /* 0x0000000000017941 */ /* 0x000fea0003800000 */
.L_x_379:
        /* <DEDUP_REMOVED lines=13> */
.L_x_382:
[----:B------:R-:W-:Y:S05]  /*17a60*/  BSYNC B1 ;  /* 0x0000000000017941 */ /* 0x000fea0003800000 */
.L_x_381:
        /* <DEDUP_REMOVED lines=13> */
.L_x_384:
[----:B------:R-:W-:Y:S05]  /*17b40*/  BSYNC B1 ;  /* 0x0000000000017941 */ /* 0x000fea0003800000 */
.L_x_383:
[----:B------:R-:W-:Y:S05]  /*17b50*/  @P0 BRA `(.L_x_385) ;  /* 0x0000003400240947 */ /* 0x000fea0003800000 */
[----:B------:R-:W2:Y:S01]  /*17b60*/  LDL.LU R2, [R1+0x1ec] ;  /* 0x0001ec0001027983 */ /* 0x000ea20000300800 */
[----:B-----5:R-:W-:-:S04]  /*17b70*/  LOP3.LUT R0, R0, 0xff, RZ, 0xc0, !PT ;  /* 0x000000ff00007812 */ /* 0x020fc800078ec0ff */
[----:B------:R-:W-:-:S05]  /*17b80*/  F2FP.F16.E4M3.UNPACK_B R0, R0 ;  /* 0x00000000ff00723e */ /* 0x000fca00020006ff */
[----:B------:R-:W-:-:S05]  /*17b90*/  HADD2.F32 R0, -RZ, R0.H0_H0 ;  /* 0x20000000ff007230 */ /* 0x000fca0000004100 */
[----:B------:R-:W-:-:S04]  /*17ba0*/  FMUL R0, R0, UR7 ;  /* 0x0000000700007c20 */ /* 0x000fc80008400000 */
[----:B--2---:R-:W-:-:S05]  /*17bb0*/  FFMA R0, R2, UR4, R0 ;  /* 0x0000000402007c23 */ /* 0x004fca0008000000 */
[----:B0-----:R-:W-:-:S05]  /*17bc0*/  F2FP.SATFINITE.E4M3.F32.PACK_AB_MERGE_C R3, RZ, R0, RZ ;  /* 0x00000000ff03723e */ /* 0x001fca00048070ff */
[----:B------:R0:W-:Y:S01]  /*17bd0*/  STG.E.U8 desc[UR52][R30.64+0xa9], R3 ;  /* 0x0000a9031e007986 */ /* 0x0001e2000c101134 */
[----:B------:R-:W-:Y:S05]  /*17be0*/  BRA `(.L_x_385) ;  /* 0x0000003400007947 */ /* 0x000fea0003800000 */
.L_x_32:
[----:B------:R-:W-:Y:S01]  /*17bf0*/  ISETP.GE.AND P3, PT, R43, 0x1, PT ;  /* 0x000000012b00780c */ /* 0x000fe20003f66270 */
[----:B------:R-:W-:Y:S01]  /*17c00*/  FMUL R228, R228, UR4 ;  /* 0x00000004e4e47c20 */ /* 0x000fe20008400000 */
[----:B------:R-:W-:Y:S01]  /*17c10*/  FMUL R227, R227, UR4 ;  /* 0x00000004e3e37c20 */ /* 0x000fe20008400000 */
[----:B------:R-:W-:Y:S01]  /*17c20*/  ISETP.GE.AND P2, PT, R43, 0x9, PT ;  /* 0x000000092b00780c */ /* 0x000fe20003f46270 */
[----:B------:R-:W-:Y:S01]  /*17c30*/  FMUL R226, R226, UR4 ;  /* 0x00000004e2e27c20 */ /* 0x000fe20008400000 */
[C---:B------:R-:W-:Y:S01]  /*17c40*/  ISETP.LT.OR P0, PT, R44.reuse, 0x1, !P3 ;  /* 0x000000012c00780c */ /* 0x040fe20005f01670 */
[----:B------:R-:W-:Y:S01]  /*17c50*/  FMUL R225, R225, UR4 ;  /* 0x00000004e1e17c20 */ /* 0x000fe20008400000 */
[C---:B------:R-:W-:Y:S02]  /*17c60*/  ISETP.LT.OR P6, PT, R44.reuse, 0x2, !P3 ;  /* 0x000000022c00780c */ /* 0x040fe40005fc1670 */
[----:B------:R-:W-:Y:S02]  /*17c70*/  F2FP.SATFINITE.E4M3.F32.PACK_AB_MERGE_C R33, RZ, R228, RZ ;  /* 0x000000e4ff21723e */ /* 0x000fe400048070ff */
[----:B------:R-:W-:-:S02]  /*17c80*/  ISETP.LT.OR P1, PT, R44, 0x2, !P2 ;  /* 0x000000022c00780c */ /* 0x000fc40005721670 */
[----:B------:R-:W-:Y:S02]  /*17c90*/  F2FP.SATFINITE.E4M3.F32.PACK_AB_MERGE_C R227, RZ, R227, RZ ;  /* 0x000000e3ffe3723e */ /* 0x000fe400048070ff */
[----:B------:R-:W-:-:S03]  /*17ca0*/  ISETP.LT.OR P5, PT, R44, 0x9, !P3 ;  /* 0x000000092c00780c */ /* 0x000fc60005fa1670 */
[----:B------:R0:W-:Y:S01]  /*17cb0*/  @!P0 STG.E.U8 desc[UR52][R24.64], R33 ;  /* 0x0000002118008986 */ /* 0x0001e2000c101134 */
[----:B------:R-:W-:Y:S01]  /*17cc0*/  ISETP.LT.OR P0, PT, R44, 0x1, !P2 ;  /* 0x000000012c00780c */ /* 0x000fe20005701670 */
[----:B------:R-:W-:Y:S02]  /*17cd0*/  FMUL R224, R224, UR4 ;  /* 0x00000004e0e07c20 */ /* 0x000fe40008400000 */
[----:B------:R1:W-:Y:S01]  /*17ce0*/  @!P6 STG.E.U8 desc[UR52][R24.64+0x1], R227 ;  /* 0x000001e31800e986 */ /* 0x0003e2000c101134 */
[----:B------:R-:W-:Y:S02]  /*17cf0*/  ISETP.LT.OR P6, PT, R44, 0xa, !P3 ;  /* 0x0000000a2c00780c */ /* 0x000fe40005fc1670 */
[----:B------:R-:W-:Y:S02]  /*17d00*/  F2FP.SATFINITE.E4M3.F32.PACK_AB_MERGE_C R35, RZ, R226, RZ ;  /* 0x000000e2ff23723e */ /* 0x000fe400048070ff */
[----:B------:R-:W-:Y:S01]  /*17d10*/  F2FP.SATFINITE.E4M3.F32.PACK_AB_MERGE_C R225, RZ, R225, RZ ;  /* 0x000000e1ffe1723e */ /* 0x000fe200048070ff */
[----:B------:R-:W-:Y:S01]  /*17d20*/  FMUL R223, R223, UR4 ;  /* 0x00000004dfdf7c20 */ /* 0x000fe20008400000 */
[----:B0-----:R-:W-:Y:S01]  /*17d30*/  F2FP.SATFINITE.E4M3.F32.PACK_AB_MERGE_C R33, RZ, R224, RZ ;  /* 0x000000e0ff21723e */ /* 0x001fe200048070ff */
[----:B-1----:R-:W2:Y:S04]  /*17d40*/  LDL.LU R227, [R1+0x4] ;  /* 0x0000040001e37983 */ /* 0x002ea80000300800 */
[----:B------:R-:W4:Y:S01]  /*17d50*/  LDL.LU R226, [R1] ;  /* 0x0000000001e27983 */ /* 0x000f220000300800 */
[----:B------:R-:W-:-:S03]  /*17d60*/  F2FP.SATFINITE.E4M3.F32.PACK_AB_MERGE_C R223, RZ, R223, RZ ;  /* 0x000000dfffdf723e */ /* 0x000fc600048070ff */
[----:B------:R-:W-:Y:S04]  /*17d70*/  @!P0 STG.E.U8 desc[UR52][R26.64], R35 ;  /* 0x000000231a008986 */ /* 0x000fe8000c101134 */
[----:B------:R-:W-:Y:S01]  /*17d80*/  @!P1 STG.E.U8 desc[UR52][R26.64+0x1], R225 ;  /* 0x000001e11a009986 */ /* 0x000fe2000c101134 */
[----:B------:R-:W-:-:S03]  /*17d90*/  ISETP.LT.OR P0, PT, R44, 0x9, !P2 ;  /* 0x000000092c00780c */ /* 0x000fc60005701670 */
[----:B------:R0:W-:Y:S01]  /*17da0*/  @!P5 STG.E.U8 desc[UR52][R24.64+0x8], R33 ;  /* 0x000008211800d986 */ /* 0x0001e2000c101134 */
[----:B------:R-:W-:Y:S01]  /*17db0*/  ISETP.LT.OR P5, PT, R44, 0xa, !P2 ;  /* 0x0000000a2c00780c */ /* 0x000fe200057a1670 */
[----:B------:R-:W-:Y:S01]  /*17dc0*/  FMUL R221, R221, UR4 ;  /* 0x00000004dddd7c20 */ /* 0x000fe20008400000 */
[----:B------:R-:W-:Y:S01]  /*17dd0*/  ISETP.GE.AND P1, PT, R43, 0x81, PT ;  /* 0x000000812b00780c */ /* 0x000fe20003f26270 */
[----:B------:R-:W-:Y:S01]  /*17de0*/  FMUL R222, R222, UR4 ;  /* 0x00000004dede7c20 */ /* 0x000fe20008400000 */
[----:B------:R-:W-:Y:S02]  /*17df0*/  @!P6 STG.E.U8 desc[UR52][R24.64+0x9], R223 ;  /* 0x000009df1800e986 */ /* 0x000fe4000c101134 */
[----:B------:R-:W-:Y:S01]  /*17e00*/  ISETP.LT.OR P6, PT, R44, 0x1, !P1 ;  /* 0x000000012c00780c */ /* 0x000fe20004fc1670 */
[----:B------:R-:W-:Y:S01]  /*17e10*/  FMUL R220, R220, UR4 ;  /* 0x00000004dcdc7c20 */ /* 0x000fe20008400000 */
[----:B------:R-:W-:Y:S01]  /*17e20*/  F2FP.SATFINITE.E4M3.F32.PACK_AB_MERGE_C R221, RZ, R221, RZ ;  /* 0x000000ddffdd723e */ /* 0x000fe200048070ff */
[----:B------:R-:W-:Y:S01]  /*17e30*/  FMUL R219, R219, UR4 ;  /* 0x00000004dbdb7c20 */ /* 0x000fe20008400000 */
[----:B------:R-:W-:Y:S01]  /*17e40*/  F2FP.SATFINITE.E4M3.F32.PACK_AB_MERGE_C R37, RZ, R222, RZ ;  /* 0x000000deff25723e */ /* 0x000fe200048070ff */
[----:B------:R-:W-:Y:S01]  /*17e50*/  FMUL R218, R218, UR4 ;  /* 0x00000004dada7c20 */ /* 0x000fe20008400000 */
[----:B0-----:R-:W-:Y:S01]  /*17e60*/  F2FP.SATFINITE.E4M3.F32.PACK_AB_MERGE_C R33, RZ, R220, RZ ;  /* 0x000000dcff21723e */ /* 0x001fe200048070ff */
[----:B------:R-:W-:Y:S01]  /*17e70*/  @!P5 STG.E.U8 desc[UR52][R26.64+0x9], R221 ;  /* 0x000009dd1a00d986 */ /* 0x000fe2000c101134 */
[----:B------:R-:W-:-:S03]  /*17e80*/  ISETP.LT.OR P5, PT, R44, 0x2, !P1 ;  /* 0x000000022c00780c */ /* 0x000fc60004fa1670 */
[----:B------:R-:W-:Y:S01]  /*17e90*/  @!P0 STG.E.U8 desc[UR52][R26.64+0x8], R37 ;  /* 0x000008251a008986 */ /* 0x000fe2000c101134 */
[----:B------:R-:W-:-:S03]  /*17ea0*/  ISETP.GE.AND P0, PT, R43, 0x89, PT ;  /* 0x000000892b00780c */ /* 0x000fc60003f06270 */
[----:B------:R0:W-:Y:S01]  /*17eb0*/  @!P6 STG.E.U8 desc[UR52][R28.64], R33 ;  /* 0x000000211c00e986 */ /* 0x0001e2000c101134 */
[----:B------:R-:W-:Y:S02]  /*17ec0*/  ISETP.LT.OR P6, PT, R44, 0x1, !P0 ;  /* 0x000000012c00780c */ /* 0x000fe400047c1670 */
[----:B------:R-:W-:Y:S01]  /*17ed0*/  F2FP.SATFINITE.E4M3.F32.PACK_AB_MERGE_C R219, RZ, R219, RZ ;  /* 0x000000dbffdb723e */ /* 0x000fe200048070ff */
[----:B------:R-:W-:Y:S01]  /*17ee0*/  FMUL R217, R217, UR4 ;  /* 0x00000004d9d97c20 */ /* 0x000fe20008400000 */
[----:B------:R-:W-:Y:S01]  /*17ef0*/  F2FP.SATFINITE.E4M3.F32.PACK_AB_MERGE_C R35, RZ, R218, RZ ;  /* 0x000000daff23723e */ /* 0x000fe200048070ff */
[----:B------:R-:W-:Y:S01]  /*17f00*/  FMUL R216, R216, UR4 ;  /* 0x00000004d8d87c20 */ /* 0x000fe20008400000 */
[----:B------:R-:W-:Y:S01]  /*17f10*/  FMUL R215, R215, UR4 ;  /* 0x00000004d7d77c20 */ /* 0x000fe20008400000 */
[----:B------:R-:W-:Y:S01]  /*17f20*/  @!P5 STG.E.U8 desc[UR52][R28.64+0x1], R219 ;  /* 0x000001db1c00d986 */ /* 0x000fe2000c101134 */
[----:B------:R-:W-:Y:S02]  /*17f30*/  ISETP.LT.OR P5, PT, R44, 0x2, !P0 ;  /* 0x000000022c00780c */ /* 0x000fe400047a1670 */
[----:B------:R-:W-:Y:S01]  /*17f40*/  F2FP.SATFINITE.E4M3.F32.PACK_AB_MERGE_C R217, RZ, R217, RZ ;  /* 0x000000d9ffd9723e */ /* 0x000fe200048070ff */
[----:B------:R-:W-:Y:S01]  /*17f50*/  FMUL R214, R214, UR4 ;  /* 0x00000004d6d67c20 */ /* 0x000fe20008400000 */
[----:B------:R-:W-:Y:S01]  /*17f60*/  FMUL R213, R213, UR4 ;  /* 0x00000004d5d57c20 */ /* 0x000fe20008400000 */
[----:B------:R1:W-:Y:S01]  /*17f70*/  @!P6 STG.E.U8 desc[UR52][R30.64], R35 ;  /* 0x000000231e00e986 */ /* 0x0003e2000c101134 */
[----:B------:R-:W-:-:S02]  /*17f80*/  ISETP.LT.OR P6, PT, R44, 0x9, !P1 ;  /* 0x000000092c00780c */ /* 0x000fc40004fc1670 */
[----:B0-----:R-:W-:Y:S01]  /*17f90*/  F2FP.SATFINITE.E4M3.F32.PACK_AB_MERGE_C R33, RZ, R216, RZ ;  /* 0x000000d8ff21723e */ /* 0x001fe200048070ff */
[----:B------:R-:W-:Y:S01]  /*17fa0*/  FMUL R212, R212, UR4 ;  /* 0x00000004d4d47c20 */ /* 0x000fe20008400000 */
[----:B------:R-:W-:Y:S01]  /*17fb0*/  FMUL R211, R211, UR4 ;  /* 0x00000004d3d37c20 */ /* 0x000fe20008400000 */
        /* <DEDUP_REMOVED lines=9> */
[----:B-1----:R-:W-:Y:S01]  /*18050*/  F2FP.SATFINITE.E4M3.F32.PACK_AB_MERGE_C R35, RZ, R214, RZ ;  /* 0x000000d6ff23723e */ /* 0x002fe200048070ff */
        /* <DEDUP_REMOVED lines=44> */
[----:B------:R-:W3:Y:S04]  /*18320*/  LDL.LU R224, [R1+0x18] ;  /* 0x0000180001e07983 */ /* 0x000ee80000300800 */
[----:B------:R0:W-:Y:S01]  /*18330*/  @!P6 STG.E.U8 desc[UR52][R24.64+0x18], R33 ;  /* 0x000018211800e986 */ /* 0x0001e2000c101134 */
[----:B------:R-:W-:-:S02]  /*18340*/  ISETP.LT.OR P6, PT, R44, 0x19, !P2 ;  /* 0x000000192c00780c */ /* 0x000fc400057c1670 */
[----:B-1----:R-:W-:Y:S01]  /*18350*/  F2FP.SATFINITE.E4M3.F32.PACK_AB_MERGE_C R35, RZ, R206, RZ ;  /* 0x000000ceff23723e */ /* 0x002fe200048070ff */
[----:B------:R-:W3:Y:S04]  /*18360*/  LDL.LU R225, [R1+0x14] ;  /* 0x0000140001e17983 */ /* 0x000ee80000300800 */
[----:B------:R-:W-:Y:S01]  /*18370*/  @!P5 STG.E.U8 desc[UR52][R24.64+0x19], R207 ;  /* 0x000019cf1800d986 */ /* 0x000fe2000c101134 */
[C---:B------:R-:W-:Y:S02]  /*18380*/  ISETP.LT.OR P5, PT, R44.reuse, 0x1a, !P2 ;  /* 0x0000001a2c00780c */ /* 0x040fe400057a1670 */
[----:B------:R-:W-:Y:S01]  /*18390*/  F2FP.SATFINITE.E4M3.F32.PACK_AB_MERGE_C R205, RZ, R205, RZ ;  /* 0x000000cdffcd723e */ /* 0x000fe200048070ff */
[----:B------:R-:W3:Y:S04]  /*183a0*/  LDL.LU R223, [R1+0x10] ;  /* 0x0000100001df7983 */ /* 0x000ee80000300800 */
[----:B------:R1:W-:Y:S01]  /*183b0*/  @!P6 STG.E.U8 desc[UR52][R26.64+0x18], R35 ;  /* 0x000018231a00e986 */ /* 0x0003e2000c101134 */
[----:B------:R-:W-:-:S02]  /*183c0*/  ISETP.LT.OR P6, PT, R44, 0x11, !P1 ;  /* 0x000000112c00780c */ /* 0x000fc40004fc1670 */
[----:B0-----:R-:W-:Y:S01]  /*183d0*/  F2FP.SATFINITE.E4M3.F32.PACK_AB_MERGE_C R33, RZ, R204, RZ ;  /* 0x000000ccff21723e */ /* 0x001fe200048070ff */
[----:B------:R-:W3:Y:S04]  /*183e0*/  LDL.LU R222, [R1+0xc] ;  /* 0x00000c0001de7983 */ /* 0x000ee80000300800 */
[----:B------:R-:W-:Y:S01]  /*183f0*/  @!P5 STG.E.U8 desc[UR52][R26.64+0x19], R205 ;  /* 0x000019cd1a00d986 */ /* 0x000fe2000c101134 */
[C---:B------:R-:W-:Y:S02]  /*18400*/  ISETP.LT.OR P5, PT, R44.reuse, 0x12, !P1 ;  /* 0x000000122c00780c */ /* 0x040fe40004fa1670 */
[----:B------:R-:W-:Y:S01]  /*18410*/  F2FP.SATFINITE.E4M3.F32.PACK_AB_MERGE_C R203, RZ, R203, RZ ;  /* 0x000000cbffcb723e */ /* 0x000fe200048070ff */
[----:B------:R-:W3:Y:S01]  /*18420*/  LDL.LU R221, [R1+0x8] ;  /* 0x0000080001dd7983 */ /* 0x000ee20000300800 */
[----:B-1----:R-:W-:Y:S01]  /*18430*/  F2FP.SATFINITE.E4M3.F32.PACK_AB_MERGE_C R35, RZ, R202, RZ ;  /* 0x000000caff23723e */ /* 0x002fe200048070ff */
[----:B------:R-:W-:Y:S01]  /*18440*/  FMUL R7, R7, UR4 ;  /* 0x0000000407077c20 */ /* 0x000fe20008400000 */
[----:B------:R-:W-:Y:S01]  /*18450*/  F2FP.SATFINITE.E4M3.F32.PACK_AB_MERGE_C R201, RZ, R201, RZ ;  /* 0x000000c9ffc9723e */ /* 0x000fe200048070ff */
[----:B------:R0:W-:Y:S01]  /*18460*/  @!P6 STG.E.U8 desc[UR52][R28.64+0x10], R33 ;  /* 0x000010211c00e986 */ /* 0x0001e2000c101134 */
[----:B------:R-:W-:Y:S01]  /*18470*/  ISETP.LT.OR P6, PT, R44, 0x11, !P0 ;  /* 0x000000112c00780c */ /* 0x000fe200047c1670 */
[----:B------:R-:W-:Y:S01]  /*18480*/  FMUL R6, R6, UR4 ;  /* 0x0000000406067c20 */ /* 0x000fe20008400000 */
[----:B------:R-:W-:Y:S01]  /*18490*/  F2FP.SATFINITE.E4M3.F32.PACK_AB_MERGE_C R23, RZ, R23, RZ ;  /* 0x00000017ff17723e */ /* 0x000fe200048070ff */
[----:B------:R-:W-:Y:S01]  /*184a0*/  FMUL R5, R5, UR4 ;  /* 0x0000000405057c20 */ /* 0x000fe20008400000 */
[----:B------:R-:W-:Y:S01]  /*184b0*/  F2FP.SATFINITE.E4M3.F32.PACK_AB_MERGE_C R21, RZ, R21, RZ ;  /* 0x00000015ff15723e */ /* 0x000fe200048070ff */
[----:B------:R-:W-:Y:S01]  /*184c0*/  @!P5 STG.E.U8 desc[UR52][R28.64+0x11], R203 ;  /* 0x000011cb1c00d986 */ /* 0x000fe2000c101134 */
[----:B------:R-:W-:Y:S01]  /*184d0*/  ISETP.LT.OR P5, PT, R44, 0x12, !P0 ;  /* 0x000000122c00780c */ /* 0x000fe200047a1670 */
[----:B------:R-:W-:Y:S01]  /*184e0*/  FMUL R4, R4, UR4 ;  /* 0x0000000404047c20 */ /* 0x000fe20008400000 */
[----:B------:R-:W-:Y:S01]  /*184f0*/  F2FP.SATFINITE.E4M3.F32.PACK_AB_MERGE_C R19, RZ, R19, RZ ;  /* 0x00000013ff13723e */ /* 0x000fe200048070ff */
[----:B-----5:R-:W-:Y:S01]  /*18500*/  FMUL R0, R0, UR4 ;  /* 0x0000000400007c20 */ /* 0x020fe20008400000 */
[----:B------:R-:W-:Y:S01]  /*18510*/  F2FP.SATFINITE.E4M3.F32.PACK_AB_MERGE_C R17, RZ, R17, RZ ;  /* 0x00000011ff11723e */ /* 0x000fe200048070ff */
[----:B------:R-:W-:Y:S01]  /*18520*/  FMUL R3, R3, UR4 ;  /* 0x0000000403037c20 */ /* 0x000fe20008400000 */
[----:B0-----:R-:W-:Y:S01]  /*18530*/  F2FP.SATFINITE.E4M3.F32.PACK_AB_MERGE_C R33, RZ, R200, RZ ;  /* 0x000000c8ff21723e */ /* 0x001fe200048070ff */
[----:B------:R0:W-:Y:S01]  /*18540*/  @!P6 STG.E.U8 desc[UR52][R30.64+0x10], R35 ;  /* 0x000010231e00e986 */ /* 0x0001e2000c101134 */
[----:B------:R-:W-:Y:S01]  /*18550*/  ISETP.LT.OR P6, PT, R44, 0x19, !P1 ;  /* 0x000000192c00780c */ /* 0x000fe20004fc1670 */
[----:B------:R-:W-:Y:S01]  /*18560*/  FMUL R2, R2, UR4 ;  /* 0x0000000402027c20 */ /* 0x000fe20008400000 */
[----:B------:R-:W-:-:S02]  /*18570*/  F2FP.SATFINITE.E4M3.F32.PACK_AB_MERGE_C R15, RZ, R15, RZ ;  /* 0x0000000fff0f723e */ /* 0x000fc400048070ff */
[----:B------:R-:W-:Y:S01]  /*18580*/  F2FP.SATFINITE.E4M3.F32.PACK_AB_MERGE_C R13, RZ, R13, RZ ;  /* 0x0000000dff0d723e */ /* 0x000fe200048070ff */
[----:B------:R-:W-:Y:S01]  /*18590*/  @!P5 STG.E.U8 desc[UR52][R30.64+0x11], R201 ;  /* 0x000011c91e00d986 */ /* 0x000fe2000c101134 */
[C---:B------:R-:W-:Y:S02]  /*185a0*/  ISETP.LT.OR P5, PT, R44.reuse, 0x1a, !P1 ;  /* 0x0000001a2c00780c */ /* 0x040fe40004fa1670 */
[----:B------:R-:W-:Y:S02]  /*185b0*/  F2FP.SATFINITE.E4M3.F32.PACK_AB_MERGE_C R11, RZ, R11, RZ ;  /* 0x0000000bff0b723e */ /* 0x000fe400048070ff */
[----:B------:R-:W-:Y:S02]  /*185c0*/  F2FP.SATFINITE.E4M3.F32.PACK_AB_MERGE_C R9, RZ, R9, RZ ;  /* 0x00000009ff09723e */ /* 0x000fe400048070ff */
[----:B0-----:R-:W-:Y:S01]  /*185d0*/  F2FP.SATFINITE.E4M3.F32.PACK_AB_MERGE_C R35, RZ, R22, RZ ;  /* 0x00000016ff23723e */ /* 0x001fe200048070ff */
[----:B------:R0:W-:Y:S01]  /*185e0*/  @!P6 STG.E.U8 desc[UR52][R28.64+0x18], R33 ;  /* 0x000018211c00e986 */ /* 0x0001e2000c101134 */
[----:B------:R-:W-:-:S02]  /*185f0*/  ISETP.LT.OR P6, PT, R44, 0x19, !P0 ;  /* 0x000000192c00780c */ /* 0x000fc400047c1670 */
[----:B------:R-:W-:Y:S02]  /*18600*/  F2FP.SATFINITE.E4M3.F32.PACK_AB_MERGE_C R7, RZ, R7, RZ ;  /* 0x00000007ff07723e */ /* 0x000fe400048070ff */
[----:B------:R-:W-:Y:S01]  /*18610*/  F2FP.SATFINITE.E4M3.F32.PACK_AB_MERGE_C R5, RZ, R5, RZ ;  /* 0x00000005ff05723e */ /* 0x000fe200048070ff */
[----:B------:R1:W-:Y:S01]  /*18620*/  @!P5 STG.E.U8 desc[UR52][R28.64+0x19], R23 ;  /* 0x000019171c00d986 */ /* 0x0003e2000c101134 */
[----:B------:R-:W-:Y:S02]  /*18630*/  ISETP.LT.OR P5, PT, R44, 0x1a, !P0 ;  /* 0x0000001a2c00780c */ /* 0x000fe400047a1670 */
[----:B------:R-:W-:Y:S02]  /*18640*/  F2FP.SATFINITE.E4M3.F32.PACK_AB_MERGE_C R3, RZ, R3, RZ ;  /* 0x00000003ff03723e */ /* 0x000fe400048070ff */
[----:B0-----:R-:W-:-:S03]  /*18650*/  F2FP.SATFINITE.E4M3.F32.PACK_AB_MERGE_C R33, RZ, R20, RZ ;  /* 0x00000014ff21723e */ /* 0x001fc600048070ff */
[----:B------:R-:W-:Y:S01]  /*18660*/  @!P6 STG.E.U8 desc[UR52][R30.64+0x18], R35 ;  /* 0x000018231e00e986 */ /* 0x000fe2000c101134 */
[----:B------:R-:W-:Y:S02]  /*18670*/  ISETP.LT.OR P6, PT, R44, 0x21, !P3 ;  /* 0x000000212c00780c */ /* 0x000fe40005fc1670 */
[----:B-1----:R-:W-:-:S03]  /*18680*/  F2FP.SATFINITE.E4M3.F32.PACK_AB_MERGE_C R23, RZ, R18, RZ ;  /* 0x00000012ff17723e */ /* 0x002fc600048070ff */
[----:B------:R0:W-:Y:S01]  /*18690*/  @!P5 STG.E.U8 desc[UR52][R30.64+0x19], R21 ;  /* 0x000019151e00d986 */ /* 0x0001e2000c101134 */
[----:B------:R-:W-:-:S07]  /*186a0*/  ISETP.LT.OR P5, PT, R44, 0x22, !P3 ;  /* 0x000000222c00780c */ /* 0x000fce0005fa1670 */
[----:B------:R-:W-:Y:S01]  /*186b0*/  @!P6 STG.E.U8 desc[UR52][R24.64+0x20], R33 ;  /* 0x000020211800e986 */ /* 0x000fe2000c101134 */
[----:B------:R-:W-:Y:S02]  /*186c0*/  ISETP.LT.OR P6, PT, R44, 0x21, !P2 ;  /* 0x000000212c00780c */ /* 0x000fe400057c1670 */
[----:B0-----:R-:W-:-:S03]  /*186d0*/  F2FP.SATFINITE.E4M3.F32.PACK_AB_MERGE_C R21, RZ, R16, RZ ;  /* 0x00000010ff15723e */ /* 0x001fc600048070ff */
        /* <DEDUP_REMOVED lines=37> */
[----:B------:R1:W-:Y:S01]  /*18930*/  @!P6 STG.E.U8 desc[UR52][R24.64+0x30], R9 ;  /* 0x000030091800e986 */ /* 0x0003e2000c101134 */
[----:B------:R-:W-:Y:S02]  /*18940*/  ISETP.LT.OR P6, PT, R44, 0x31, !P2 ;  /* 0x000000312c00780c */ /* 0x000fe400057c1670 */
[----:B0-----:R-:W-:Y:S01]  /*18950*/  F2FP.SATFINITE.E4M3.F32.PACK_AB_MERGE_C R5, RZ, R0, RZ ;  /* 0x00000000ff05723e */ /* 0x001fe200048070ff */
[----:B----4-:R-:W-:Y:S02]  /*18960*/  FMUL R0, R226, UR4 ;  /* 0x00000004e2007c20 */ /* 0x010fe40008400000 */
[----:B------:R0:W-:Y:S01]  /*18970*/  @!P5 STG.E.U8 desc[UR52][R24.64+0x31], R3 ;  /* 0x000031031800d986 */ /* 0x0001e2000c101134 */
[----:B------:R-:W-:-:S03]  /*18980*/  ISETP.LT.OR P5, PT, R44, 0x32, !P2 ;  /* 0x000000322c00780c */ /* 0x000fc600057a1670 */
[----:B------:R-:W4:Y:S01]  /*18990*/  LDL.LU R226, [R1+0x1c] ;  /* 0x00001c0001e27983 */ /* 0x000f220000300800 */
[----:B-1----:R-:W-:Y:S01]  /*189a0*/  F2FP.SATFINITE.E4M3.F32.PACK_AB_MERGE_C R9, RZ, R0, RZ ;  /* 0x00000000ff09723e */ /* 0x002fe200048070ff */
[----:B--2---:R-:W-:Y:S02]  /*189b0*/  FMUL R0, R227, UR4 ;  /* 0x00000004e3007c20 */ /* 0x004fe40008400000 */
[----:B------:R1:W-:Y:S01]  /*189c0*/  @!P6 STG.E.U8 desc[UR52][R26.64+0x30], R7 ;  /* 0x000030071a00e986 */ /* 0x0003e2000c101134 */
[----:B------:R-:W-:-:S03]  /*189d0*/  ISETP.LT.OR P6, PT, R44, 0x39, !P3 ;  /* 0x000000392c00780c */ /* 0x000fc60005fc1670 */
[----:B------:R-:W2:Y:S01]  /*189e0*/  LDL.LU R227, [R1+0x20] ;  /* 0x0000200001e37983 */ /* 0x000ea20000300800 */
[----:B0-----:R-:W-:-:S03]  /*189f0*/  F2FP.SATFINITE.E4M3.F32.PACK_AB_MERGE_C R3, RZ, R0, RZ ;  /* 0x00000000ff03723e */ /* 0x001fc600048070ff */
[----:B------:R0:W-:Y:S01]  /*18a00*/  @!P5 STG.E.U8 desc[UR52][R26.64+0x31], R5 ;  /* 0x000031051a00d986 */ /* 0x0001e2000c101134 */
[----:B------:R-:W-:-:S05]  /*18a10*/  ISETP.LT.OR P5, PT, R44, 0x3a, !P3 ;  /* 0x0000003a2c00780c */ /* 0x000fca0005fa1670 */
[----:B------:R0:W-:Y:S01]  /*18a20*/  @!P6 STG.E.U8 desc[UR52][R24.64+0x38], R9 ;  /* 0x000038091800e986 */ /* 0x0001e2000c101134 */
[----:B------:R-:W-:-:S07]  /*18a30*/  ISETP.LT.OR P6, PT, R44, 0x39, !P2 ;  /* 0x000000392c00780c */ /* 0x000fce00057c1670 */
[----:B------:R0:W-:Y:S01]  /*18a40*/  @!P5 STG.E.U8 desc[UR52][R24.64+0x39], R3 ;  /* 0x000039031800d986 */ /* 0x0001e2000c101134 */
[----:B------:R-:W-:Y:S01]  /*18a50*/  ISETP.LT.OR P5, PT, R44, 0x3a, !P2 ;  /* 0x0000003a2c00780c */ /* 0x000fe200057a1670 */
[----:B---3--:R-:W-:Y:S02]  /*18a60*/  FMUL R0, R221, UR4 ;  /* 0x00000004dd007c20 */ /* 0x008fe40008400000 */
[----:B------:R-:W3:Y:S03]  /*18a70*/  LDL.LU R221, [R1+0x24] ;  /* 0x0000240001dd7983 */ /* 0x000ee60000300800 */
[----:B-1----:R-:W-:Y:S01]  /*18a80*/  F2FP.SATFINITE.E4M3.F32.PACK_AB_MERGE_C R7, RZ, R0, RZ ;  /* 0x00000000ff07723e */ /* 0x002fe200048070ff */
[----:B------:R-:W-:Y:S02]  /*18a90*/  FMUL R0, R222, UR4 ;  /* 0x00000004de007c20 */ /* 0x000fe40008400000 */
[----:B------:R-:W3:Y:S03]  /*18aa0*/  LDL.LU R222, [R1+0x28] ;  /* 0x0000280001de7983 */ /* 0x000ee60000300800 */
[----:B0-----:R-:W-:Y:S01]  /*18ab0*/  F2FP.SATFINITE.E4M3.F32.PACK_AB_MERGE_C R5, RZ, R0, RZ ;  /* 0x00000000ff05723e */ /* 0x001fe200048070ff */
[----:B------:R-:W-:-:S02]  /*18ac0*/  FMUL R0, R223, UR4 ;  /* 0x00000004df007c20 */ /* 0x000fc40008400000 */
[----:B------:R-:W3:Y:S03]  /*18ad0*/  LDL.LU R223, [R1+0x2c] ;  /* 0x00002c0001df7983 */ /* 0x000ee60000300800 */
[----:B------:R-:W-:Y:S01]  /*18ae0*/  F2FP.SATFINITE.E4M3.F32.PACK_AB_MERGE_C R9, RZ, R0, RZ ;  /* 0x00000000ff09723e */ /* 0x000fe200048070ff */
[----:B------:R-:W-:Y:S02]  /*18af0*/  FMUL R0, R225, UR4 ;  /* 0x00000004e1007c20 */ /* 0x000fe40008400000 */
[----:B------:R-:W3:Y:S03]  /*18b00*/  LDL.LU R225, [R1+0x30] ;  /* 0x0000300001e17983 */ /* 0x000ee60000300800 */
[----:B------:R-:W-:Y:S01]  /*18b10*/  F2FP.SATFINITE.E4M3.F32.PACK_AB_MERGE_C R3, RZ, R0, RZ ;  /* 0x00000000ff03723e */ /* 0x000fe200048070ff */
[----:B------:R-:W-:-:S02]  /*18b20*/  FMUL R0, R224, UR4 ;  /* 0x00000004e0007c20 */ /* 0x000fc40008400000 */
[----:B------:R-:W3:Y:S04]  /*18b30*/  LDL.LU R224, [R1+0x34] ;  /* 0x0000340001e07983 */ /* 0x000ee80000300800 */
[----:B------:R0:W-:Y:S04]  /*18b40*/  @!P6 STG.E.U8 desc[UR52][R26.64+0x38], R7 ;  /* 0x000038071a00e986 */ /* 0x0001e8000c101134 */
[----:B------:R1:W-:Y:S01]  /*18b50*/  @!P5 STG.E.U8 desc[UR52][R26.64+0x39], R5 ;  /* 0x000039051a00d986 */ /* 0x0003e2000c101134 */
[----:B0-----:R-:W-:Y:S01]  /*18b60*/  F2FP.SATFINITE.E4M3.F32.PACK_AB_MERGE_C R7, RZ, R0, RZ ;  /* 0x00000000ff07723e */ /* 0x001fe200048070ff */
[----:B----4-:R-:W-:-:S02]  /*18b70*/  FMUL R0, R226, UR4 ;  /* 0x00000004e2007c20 */ /* 0x010fc40008400000 */
[----:B------:R-:W4:Y:S03]  /*18b80*/  LDL.LU R226, [R1+0x38] ;  /* 0x0000380001e27983 */ /* 0x000f260000300800 */
[----:B-1----:R-:W-:Y:S01]  /*18b90*/  F2FP.SATFINITE.E4M3.F32.PACK_AB_MERGE_C R5, RZ, R0, RZ ;  /* 0x00000000ff05723e */ /* 0x002fe200048070ff */
[----:B--2---:R-:W-:Y:S02]  /*18ba0*/  FMUL R0, R227, UR4 ;  /* 0x00000004e3007c20 */ /* 0x004fe40008400000 */
[----:B------:R-:W2:Y:S01]  /*18bb0*/  LDL.LU R227, [R1+0x3c] ;  /* 0x00003c0001e37983 */ /* 0x000ea20000300800 */
[C---:B------:R-:W-:Y:S02]  /*18bc0*/  ISETP.LT.OR P6, PT, R44.reuse, 0x31, !P1 ;  /* 0x000000312c00780c */ /* 0x040fe40004fc1670 */
[----:B------:R-:W-:-:S11]  /*18bd0*/  ISETP.LT.OR P5, PT, R44, 0x32, !P1 ;  /* 0x000000322c00780c */ /* 0x000fd60004fa1670 */
[----:B------:R0:W-:Y:S01]  /*18be0*/  @!P6 STG.E.U8 desc[UR52][R28.64+0x30], R9 ;  /* 0x000030091c00e986 */ /* 0x0001e2000c101134 */
[----:B------:R-:W-:-:S03]  /*18bf0*/  ISETP.LT.OR P6, PT, R44, 0x31, !P0 ;  /* 0x000000312c00780c */ /* 0x000fc600047c1670 */
[----:B------:R1:W-:Y:S01]  /*18c00*/  @!P5 STG.E.U8 desc[UR52][R28.64+0x31], R3 ;  /* 0x000031031c00d986 */ /* 0x0003e2000c101134 */
[----:B------:R-:W-:Y:S02]  /*18c10*/  ISETP.LT.OR P5, PT, R44, 0x32, !P0 ;  /* 0x000000322c00780c */ /* 0x000fe400047a1670 */
[----:B0-----:R-:W-:-:S07]  /*18c20*/  F2FP.SATFINITE.E4M3.F32.PACK_AB_MERGE_C R9, RZ, R0, RZ ;  /* 0x00000000ff09723e */ /* 0x001fce00048070ff */
[----:B------:R0:W-:Y:S01]  /*18c30*/  @!P6 STG.E.U8 desc[UR52][R30.64+0x30], R7 ;  /* 0x000030071e00e986 */ /* 0x0001e2000c101134 */
[----:B------:R-:W-:-:S03]  /*18c40*/  ISETP.LT.OR P6, PT, R44, 0x39, !P1 ;  /* 0x000000392c00780c */ /* 0x000fc60004fc1670 */
[----:B------:R0:W-:Y:S01]  /*18c50*/  @!P5 STG.E.U8 desc[UR52][R30.64+0x31], R5 ;  /* 0x000031051e00d986 */ /* 0x0001e2000c101134 */
[----:B------:R-:W-:-:S09]  /*18c60*/  ISETP.LT.OR P5, PT, R44, 0x3a, !P1 ;  /* 0x0000003a2c00780c */ /* 0x000fd20004fa1670 */
        /* <DEDUP_REMOVED lines=469> */
[----:B------:R-:W-:Y:S01]  /*1a9c0*/  FMUL R0, R224, UR4 ;  /* 0x00000004e0007c20 */ /* 0x000fe20008400000 */
[----:B------:R0:W-:Y:S04]  /*1a9d0*/  @!P6 STG.E.U8 desc[UR52][R28.64+0x90], R9 ;  /* 0x000090091c00e986 */ /* 0x0001e8000c101134 */
[----:B------:R-:W3:Y:S01]  /*1a9e0*/  LDL.LU R224, [R1+0x1bc] ;  /* 0x0001bc0001e07983 */ /* 0x000ee20000300800 */
[----:B0-----:R-:W-:-:S03]  /*1a9f0*/  F2FP.SATFINITE.E4M3.F32.PACK_AB_MERGE_C R9, RZ, R0, RZ ;  /* 0x00000000ff09723e */ /* 0x001fc600048070ff */
[----:B------:R0:W-:Y:S01]  /*1aa00*/  @!P5 STG.E.U8 desc[UR52][R28.64+0x91], R3 ;  /* 0x000091031c00d986 */ /* 0x0001e2000c101134 */
[----:B----4-:R-:W-:-:S03]  /*1aa10*/  FMUL R0, R226, UR4 ;  /* 0x00000004e2007c20 */ /* 0x010fc60008400000 */
[----:B------:R-:W4:Y:S02]  /*1aa20*/  LDL.LU R226, [R1+0x1c0] ;  /* 0x0001c00001e27983 */ /* 0x000f240000300800 */
[----:B0-----:R-:W-:Y:S01]  /*1aa30*/  F2FP.SATFINITE.E4M3.F32.PACK_AB_MERGE_C R3, RZ, R0, RZ ;  /* 0x00000000ff03723e */ /* 0x001fe200048070ff */
[----:B--2---:R-:W-:Y:S02]  /*1aa40*/  FMUL R0, R227, UR4 ;  /* 0x00000004e3007c20 */ /* 0x004fe40008400000 */
[----:B------:R-:W2:Y:S01]  /*1aa50*/  LDL.LU R227, [R1+0x1c4] ;  /* 0x0001c40001e37983 */ /* 0x000ea20000300800 */
[C---:B------:R-:W-:Y:S02]  /*1aa60*/  ISETP.LT.OR P6, PT, R44.reuse, 0x91, !P0 ;  /* 0x000000912c00780c */ /* 0x040fe400047c1670 */
[C---:B------:R-:W-:Y:S01]  /*1aa70*/  ISETP.LT.OR P5, PT, R44.reuse, 0x92, !P0 ;  /* 0x000000922c00780c */ /* 0x040fe200047a1670 */
[----:B------:R-:W2:Y:S04]  /*1aa80*/  LDL.LU R218, [R1+0x1c8] ;  /* 0x0001c80001da7983 */ /* 0x000ea80000300800 */
[----:B------:R-:W2:Y:S04]  /*1aa90*/  LDL.LU R219, [R1+0x1cc] ;  /* 0x0001cc0001db7983 */ /* 0x000ea80000300800 */
[----:B------:R-:W2:Y:S04]  /*1aaa0*/  LDL.LU R220, [R1+0x1d0] ;  /* 0x0001d00001dc7983 */ /* 0x000ea80000300800 */
        /* <DEDUP_REMOVED lines=10> */
[----:B---3--:R-:W-:-:S03]  /*1ab50*/  FMUL R0, R221, UR4 ;  /* 0x00000004dd007c20 */ /* 0x008fc60008400000 */
[----:B------:R-:W3:Y:S02]  /*1ab60*/  LDL.LU R221, [R1+0x1d4] ;  /* 0x0001d40001dd7983 */ /* 0x000ee40000300800 */
[----:B-1----:R-:W-:Y:S01]  /*1ab70*/  F2FP.SATFINITE.E4M3.F32.PACK_AB_MERGE_C R5, RZ, R0, RZ ;  /* 0x00000000ff05723e */ /* 0x002fe200048070ff */
[----:B------:R-:W-:Y:S02]  /*1ab80*/  FMUL R0, R222, UR4 ;  /* 0x00000004de007c20 */ /* 0x000fe40008400000 */
[----:B------:R-:W3:Y:S03]  /*1ab90*/  LDL.LU R222, [R1+0x1d8] ;  /* 0x0001d80001de7983 */ /* 0x000ee60000300800 */
[----:B0-----:R-:W-:Y:S01]  /*1aba0*/  F2FP.SATFINITE.E4M3.F32.PACK_AB_MERGE_C R9, RZ, R0, RZ ;  /* 0x00000000ff09723e */ /* 0x001fe200048070ff */
[----:B------:R-:W-:Y:S01]  /*1abb0*/  FMUL R0, R223, UR4 ;  /* 0x00000004df007c20 */ /* 0x000fe20008400000 */
[----:B------:R0:W-:Y:S04]  /*1abc0*/  @!P5 STG.E.U8 desc[UR52][R30.64+0x99], R5 ;  /* 0x000099051e00d986 */ /* 0x0001e8000c101134 */
[----:B------:R-:W-:Y:S01]  /*1abd0*/  F2FP.SATFINITE.E4M3.F32.PACK_AB_MERGE_C R3, RZ, R0, RZ ;  /* 0x00000000ff03723e */ /* 0x000fe200048070ff */
[----:B------:R-:W-:Y:S01]  /*1abe0*/  FMUL R0, R225, UR4 ;  /* 0x00000004e1007c20 */ /* 0x000fe20008400000 */
[----:B------:R-:W3:Y:S04]  /*1abf0*/  LDL.LU R223, [R1+0x1dc] ;  /* 0x0001dc0001df7983 */ /* 0x000ee80000300800 */
[----:B------:R-:W-:Y:S01]  /*1ac00*/  F2FP.SATFINITE.E4M3.F32.PACK_AB_MERGE_C R7, RZ, R0, RZ ;  /* 0x00000000ff07723e */ /* 0x000fe200048070ff */
[----:B------:R-:W3:Y:S01]  /*1ac10*/  LDL.LU R225, [R1+0x1e0] ;  /* 0x0001e00001e17983 */ /* 0x000ee20000300800 */
[----:B------:R-:W-:-:S03]  /*1ac20*/  FMUL R0, R224, UR4 ;  /* 0x00000004e0007c20 */ /* 0x000fc60008400000 */
[----:B------:R-:W3:Y:S02]  /*1ac30*/  LDL.LU R224, [R1+0x1e4] ;  /* 0x0001e40001e07983 */ /* 0x000ee40000300800 */
[----:B0-----:R-:W-:Y:S01]  /*1ac40*/  F2FP.SATFINITE.E4M3.F32.PACK_AB_MERGE_C R5, RZ, R0, RZ ;  /* 0x00000000ff05723e */ /* 0x001fe200048070ff */
[----:B----4-:R-:W-:Y:S02]  /*1ac50*/  FMUL R0, R226, UR4 ;  /* 0x00000004e2007c20 */ /* 0x010fe40008400000 */
[----:B------:R-:W4:Y:S01]  /*1ac60*/  LDL.LU R226, [R1+0x1e8] ;  /* 0x0001e80001e27983 */ /* 0x000f220000300800 */
[----:B--2---:R-:W-:-:S03]  /*1ac70*/  FMUL R2, R227, UR4 ;  /* 0x00000004e3027c20 */ /* 0x004fc60008400000 */
[----:B------:R-:W2:Y:S01]  /*1ac80*/  LDL.LU R227, [R1+0x1ec] ;  /* 0x0001ec0001e37983 */ /* 0x000ea20000300800 */
[C---:B------:R-:W-:Y:S02]  /*1ac90*/  ISETP.LT.OR P6, PT, R44.reuse, 0xa1, !P3 ;  /* 0x000000a12c00780c */ /* 0x040fe40005fc1670 */
[----:B------:R-:W-:-:S11]  /*1aca0*/  ISETP.LT.OR P5, PT, R44, 0xa2, !P3 ;  /* 0x000000a22c00780c */ /* 0x000fd60005fa1670 */
[----:B------:R0:W-:Y:S01]  /*1acb0*/  @!P6 STG.E.U8 desc[UR52][R24.64+0xa0], R9 ;  /* 0x0000a0091800e986 */ /* 0x0001e2000c101134 */
[----:B------:R-:W-:-:S03]  /*1acc0*/  ISETP.LT.OR P6, PT, R44, 0xa1, !P2 ;  /* 0x000000a12c00780c */ /* 0x000fc600057c1670 */
[----:B------:R-:W-:Y:S01]  /*1acd0*/  @!P5 STG.E.U8 desc[UR52][R24.64+0xa1], R3 ;  /* 0x0000a1031800d986 */ /* 0x000fe2000c101134 */
[----:B------:R-:W-:-:S09]  /*1ace0*/  ISETP.LT.OR P5, PT, R44, 0xa2, !P2 ;  /* 0x000000a22c00780c */ /* 0x000fd200057a1670 */
[----:B------:R1:W-:Y:S01]  /*1acf0*/  @!P6 STG.E.U8 desc[UR52][R26.64+0xa0], R7 ;  /* 0x0000a0071a00e986 */ /* 0x0003e2000c101134 */
[C---:B------:R-:W-:Y:S02]  /*1ad00*/  ISETP.LT.OR P6, PT, R44.reuse, 0xa9, !P3 ;  /* 0x000000a92c00780c */ /* 0x040fe40005fc1670 */
[----:B------:R-:W-:Y:S02]  /*1ad10*/  ISETP.LT.OR P3, PT, R44, 0xaa, !P3 ;  /* 0x000000aa2c00780c */ /* 0x000fe40005f61670 */
[----:B0-----:R-:W-:Y:S02]  /*1ad20*/  F2FP.SATFINITE.E4M3.F32.PACK_AB_MERGE_C R9, RZ, R0, RZ ;  /* 0x00000000ff09723e */ /* 0x001fe400048070ff */
[----:B------:R-:W-:Y:S01]  /*1ad30*/  F2FP.SATFINITE.E4M3.F32.PACK_AB_MERGE_C R11, RZ, R2, RZ ;  /* 0x00000002ff0b723e */ /* 0x000fe200048070ff */
[----:B------:R0:W-:Y:S01]  /*1ad40*/  @!P5 STG.E.U8 desc[UR52][R26.64+0xa1], R5 ;  /* 0x0000a1051a00d986 */ /* 0x0001e2000c101134 */
[----:B------:R-:W-:Y:S01]  /*1ad50*/  FMUL R0, R218, UR4 ;  /* 0x00000004da007c20 */ /* 0x000fe20008400000 */
[----:B------:R-:W-:-:S02]  /*1ad60*/  ISETP.LT.OR P5, PT, R44, 0xa9, !P2 ;  /* 0x000000a92c00780c */ /* 0x000fc400057a1670 */
[C---:B------:R-:W-:Y:S02]  /*1ad70*/  ISETP.LT.OR P2, PT, R44.reuse, 0xaa, !P2 ;  /* 0x000000aa2c00780c */ /* 0x040fe40005741670 */
[----:B------:R0:W-:Y:S01]  /*1ad80*/  @!P6 STG.E.U8 desc[UR52][R24.64+0xa8], R9 ;  /* 0x0000a8091800e986 */ /* 0x0001e2000c101134 */
[C---:B------:R-:W-:Y:S01]  /*1ad90*/  ISETP.LT.OR P6, PT, R44.reuse, 0xa1, !P1 ;  /* 0x000000a12c00780c */ /* 0x040fe20004fc1670 */
[----:B------:R-:W-:Y:S02]  /*1ada0*/  FMUL R2, R219, UR4 ;  /* 0x00000004db027c20 */ /* 0x000fe40008400000 */
[----:B------:R3:W-:Y:S01]  /*1adb0*/  @!P3 STG.E.U8 desc[UR52][R24.64+0xa9], R11 ;  /* 0x0000a90b1800b986 */ /* 0x0007e2000c101134 */
[----:B------:R-:W-:Y:S02]  /*1adc0*/  ISETP.LT.OR P3, PT, R44, 0xa2, !P1 ;  /* 0x000000a22c00780c */ /* 0x000fe40004f61670 */
[----:B-1----:R-:W-:Y:S01]  /*1add0*/  F2FP.SATFINITE.E4M3.F32.PACK_AB_MERGE_C R7, RZ, R0, RZ ;  /* 0x00000000ff07723e */ /* 0x002fe200048070ff */
[----:B------:R-:W-:Y:S01]  /*1ade0*/  FMUL R0, R220, UR4 ;  /* 0x00000004dc007c20 */ /* 0x000fe20008400000 */
[----:B0-----:R-:W-:-:S04]  /*1adf0*/  F2FP.SATFINITE.E4M3.F32.PACK_AB_MERGE_C R5, RZ, R2, RZ ;  /* 0x00000002ff05723e */ /* 0x001fc800048070ff */
[----:B------:R-:W-:Y:S01]  /*1ae00*/  F2FP.SATFINITE.E4M3.F32.PACK_AB_MERGE_C R9, RZ, R0, RZ ;  /* 0x00000000ff09723e */ /* 0x000fe200048070ff */
[----:B------:R0:W-:Y:S01]  /*1ae10*/  @!P5 STG.E.U8 desc[UR52][R26.64+0xa8], R7 ;  /* 0x0000a8071a00d986 */ /* 0x0001e2000c101134 */
[----:B------:R-:W-:-:S03]  /*1ae20*/  ISETP.LT.OR P5, PT, R44, 0xa1, !P0 ;  /* 0x000000a12c00780c */ /* 0x000fc600047a1670 */
[----:B------:R-:W-:Y:S01]  /*1ae30*/  @!P2 STG.E.U8 desc[UR52][R26.64+0xa9], R5 ;  /* 0x0000a9051a00a986 */ /* 0x000fe2000c101134 */
[----:B------:R-:W-:-:S03]  /*1ae40*/  ISETP.LT.OR P2, PT, R44, 0xa9, !P1 ;  /* 0x000000a92c00780c */ /* 0x000fc60004f41670 */
[----:B------:R1:W-:Y:S01]  /*1ae50*/  @!P6 STG.E.U8 desc[UR52][R28.64+0xa0], R9 ;  /* 0x0000a0091c00e986 */ /* 0x0003e2000c101134 */
[C---:B------:R-:W-:Y:S02]  /*1ae60*/  ISETP.LT.OR P6, PT, R44.reuse, 0xa2, !P0 ;  /* 0x000000a22c00780c */ /* 0x040fe400047c1670 */
[----:B------:R-:W-:Y:S01]  /*1ae70*/  ISETP.LT.OR P1, PT, R44, 0xaa, !P1 ;  /* 0x000000aa2c00780c */ /* 0x000fe20004f21670 */
[----:B---3--:R-:W-:-:S05]  /*1ae80*/  FMUL R3, R221, UR4 ;  /* 0x00000004dd037c20 */ /* 0x008fca0008400000 */
[----:B------:R-:W-:Y:S01]  /*1ae90*/  F2FP.SATFINITE.E4M3.F32.PACK_AB_MERGE_C R11, RZ, R3, RZ ;  /* 0x00000003ff0b723e */ /* 0x000fe200048070ff */
[----:B------:R-:W-:-:S04]  /*1aea0*/  FMUL R0, R222, UR4 ;  /* 0x00000004de007c20 */ /* 0x000fc80008400000 */
[----:B------:R3:W-:Y:S01]  /*1aeb0*/  @!P3 STG.E.U8 desc[UR52][R28.64+0xa1], R11 ;  /* 0x0000a10b1c00b986 */ /* 0x0007e2000c101134 */
[C---:B------:R-:W-:Y:S02]  /*1aec0*/  ISETP.LT.OR P3, PT, R44.reuse, 0xa9, !P0 ;  /* 0x000000a92c00780c */ /* 0x040fe40004761670 */
[----:B------:R-:W-:Y:S02]  /*1aed0*/  F2FP.SATFINITE.E4M3.F32.PACK_AB_MERGE_C R13, RZ, R0, RZ ;  /* 0x00000000ff0d723e */ /* 0x000fe400048070ff */
[----:B------:R-:W-:Y:S01]  /*1aee0*/  ISETP.LT.OR P0, PT, R44, 0xaa, !P0 ;  /* 0x000000aa2c00780c */ /* 0x000fe20004701670 */
[----:B------:R-:W-:Y:S01]  /*1aef0*/  FMUL R0, R223, UR4 ;  /* 0x00000004df007c20 */ /* 0x000fe20008400000 */
[----:B------:R-:W-:-:S04]  /*1af00*/  FMUL R2, R225, UR4 ;  /* 0x00000004e1027c20 */ /* 0x000fc80008400000 */
[----:B0-----:R-:W-:Y:S01]  /*1af10*/  F2FP.SATFINITE.E4M3.F32.PACK_AB_MERGE_C R7, RZ, R0, RZ ;  /* 0x00000000ff07723e */ /* 0x001fe200048070ff */
[----:B------:R-:W-:Y:S01]  /*1af20*/  FMUL R3, R224, UR4 ;  /* 0x00000004e0037c20 */ /* 0x000fe20008400000 */
[----:B-1----:R-:W-:-:S04]  /*1af30*/  F2FP.SATFINITE.E4M3.F32.PACK_AB_MERGE_C R9, RZ, R2, RZ ;  /* 0x00000002ff09723e */ /* 0x002fc800048070ff */
[----:B------:R-:W-:Y:S01]  /*1af40*/  F2FP.SATFINITE.E4M3.F32.PACK_AB_MERGE_C R3, RZ, R3, RZ ;  /* 0x00000003ff03723e */ /* 0x000fe200048070ff */
[----:B------:R0:W-:Y:S04]  /*1af50*/  @!P5 STG.E.U8 desc[UR52][R30.64+0xa0], R13 ;  /* 0x0000a00d1e00d986 */ /* 0x0001e8000c101134 */
[----:B------:R0:W-:Y:S04]  /*1af60*/  @!P6 STG.E.U8 desc[UR52][R30.64+0xa1], R7 ;  /* 0x0000a1071e00e986 */ /* 0x0001e8000c101134 */
[----:B------:R0:W-:Y:S04]  /*1af70*/  @!P2 STG.E.U8 desc[UR52][R28.64+0xa8], R9 ;  /* 0x0000a8091c00a986 */ /* 0x0001e8000c101134 */
[----:B------:R0:W-:Y:S01]  /*1af80*/  @!P1 STG.E.U8 desc[UR52][R28.64+0xa9], R3 ;  /* 0x0000a9031c009986 */ /* 0x0001e2000c101134 */
[----:B----4-:R-:W-:Y:S01]  /*1af90*/  FMUL R4, R226, UR4 ;  /* 0x00000004e2047c20 */ /* 0x010fe20008400000 */
[----:B--2---:R-:W-:-:S04]  /*1afa0*/  FMUL R5, R227, UR4 ;  /* 0x00000004e3057c20 */ /* 0x004fc80008400000 */
[----:B---3--:R-:W-:Y:S02]  /*1afb0*/  F2FP.SATFINITE.E4M3.F32.PACK_AB_MERGE_C R11, RZ, R4, RZ ;  /* 0x00000004ff0b723e */ /* 0x008fe400048070ff */
[----:B------:R-:W-:-:S03]  /*1afc0*/  F2FP.SATFINITE.E4M3.F32.PACK_AB_MERGE_C R5, RZ, R5, RZ ;  /* 0x00000005ff05723e */ /* 0x000fc600048070ff */
[----:B------:R0:W-:Y:S04]  /*1afd0*/  @!P3 STG.E.U8 desc[UR52][R30.64+0xa8], R11 ;  /* 0x0000a80b1e00b986 */ /* 0x0001e8000c101134 */
[----:B------:R0:W-:Y:S02]  /*1afe0*/  @!P0 STG.E.U8 desc[UR52][R30.64+0xa9], R5 ;  /* 0x0000a9051e008986 */ /* 0x0001e4000c101134 */
.L_x_385:
[----:B------:R-:W-:Y:S05]  /*1aff0*/  BSYNC B0 ;  /* 0x0000000000007941 */ /* 0x000fea0003800000 */
.L_x_31:
[----:B0----5:R-:W2:Y:S04]  /*1b000*/  LDL.LU R3, [R1+0x1f8] ;  /* 0x0001f80001037983 */ /* 0x021ea80000300800 */
[----:B------:R-:W2:Y:S01]  /*1b010*/  LDL.LU R2, [R1+0x200] ;  /* 0x0002000001027983 */ /* 0x000ea20000300800 */
[----:B------:R-:W-:Y:S01]  /*1b020*/  ULDC UR8, c[0x0][0xc] ;  /* 0x0000030000087ab9 */ /* 0x000fe20000000800 */
[----:B------:R-:W-:Y:S01]  /*1b030*/  ULDC UR9, c[0x0][0x10] ;  /* 0x0000040000097ab9 */ /* 0x000fe20000000800 */
[----:B------:R-:W2:Y:S01]  /*1b040*/  LDC R5, c[0x0][0x14] ;  /* 0x00000500ff057b82 */ /* 0x000ea20000000800 */
[----:B------:R-:W-:Y:S01]  /*1b050*/  UIMAD.WIDE.U32 UR8, UR8, UR9, URZ ;  /* 0x00000009080872a5 */ /* 0x000fe2000f8e003f */
[----:B------:R-:W-:Y:S01]  /*1b060*/  PRMT R0, RZ, 0x7610, R0 ;  /* 0x00007610ff007816 */ /* 0x000fe20000000000 */
[----:B------:R-:W-:-:S04]  /*1b070*/  UMOV UR5, 0xffffffff ;  /* 0xffffffff00057882 */ /* 0x000fc80000000000 */
[----:B--2---:R-:W-:-:S04]  /*1b080*/  IMAD.WIDE.U32 R2, R5, UR8, R2 ;  /* 0x0000000805027c25 */ /* 0x004fc8000f8e0002 */
[----:B------:R-:W-:Y:S01]  /*1b090*/  IMAD R5, R5, UR9, RZ ;  /* 0x0000000905057c24 */ /* 0x000fe2000f8e02ff */
[----:B------:R-:W-:Y:S01]  /*1b0a0*/  ULDC.64 UR8, c[0x0][0x650] ;  /* 0x0001940000087ab9 */ /* 0x000fe20000000a00 */
[----:B------:R-:W-:Y:S01]  /*1b0b0*/  IMAD.MOV.U32 R11, RZ, RZ, R2 ;  /* 0x000000ffff0b7224 */ /* 0x000fe200078e0002 */
[----:B------:R-:W-:Y:S01]  /*1b0c0*/  ISETP.GE.U32.AND P0, PT, R2, UR8, PT ;  /* 0x0000000802007c0c */ /* 0x000fe2000bf06070 */
[----:B------:R-:W-:Y:S02]  /*1b0d0*/  IMAD.IADD R13, R3, 0x1, R5 ;  /* 0x00000001030d7824 */ /* 0x000fe400078e0205 */
[----:B------:R-:W-:Y:S02]  /*1b0e0*/  IMAD.MOV.U32 R3, RZ, RZ, -0x1 ;  /* 0xffffffffff037424 */ /* 0x000fe400078e00ff */
[----:B------:R-:W-:Y:S01]  /*1b0f0*/  IMAD.U32 R2, RZ, RZ, UR5 ;  /* 0x00000005ff027e24 */ /* 0x000fe2000f8e00ff */
[----:B------:R0:W-:Y:S01]  /*1b100*/  STL [R1+0x1f8], R13 ;  /* 0x0001f80d01007387 */ /* 0x0001e20000100800 */
[----:B------:R-:W-:-:S03]  /*1b110*/  ISETP.GE.U32.AND.EX P0, PT, R13, UR9, PT, P0 ;  /* 0x000000090d007c0c */ /* 0x000fc6000bf06100 */
[----:B------:R0:W-:Y:S04]  /*1b120*/  STL [R1+0x210], R3 ;  /* 0x0002100301007387 */ /* 0x0001e80000100800 */
[----:B------:R0:W-:Y:S04]  /*1b130*/  STL [R1+0x200], R11 ;  /* 0x0002000b01007387 */ /* 0x0001e80000100800 */
[----:B------:R0:W-:Y:S02]  /*1b140*/  STL [R1+0x208], R2 ;  /* 0x0002080201007387 */ /* 0x0001e40000100800 */
[----:B------:R-:W-:Y:S05]  /*1b150*/  @P0 BRA `(.L_x_386) ;  /* 0x00000004007c0947 */ /* 0x000fea0003800000 */
[----:B------:R-:W2:Y:S01]  /*1b160*/  S2R R8, SR_CTAID.X ;  /* 0x0000000000087919 */ /* 0x000ea20000002500 */
[----:B------:R-:W-:Y:S01]  /*1b170*/  ULDC.64 UR14, c[0x0][0x628] ;  /* 0x00018a00000e7ab9 */ /* 0x000fe20000000a00 */
[----:B------:R-:W0:Y:S01]  /*1b180*/  LDC R9, c[0x0][0x144] ;  /* 0x00005100ff097b82 */ /* 0x000e220000000800 */
[----:B------:R-:W-:Y:S01]  /*1b190*/  ULDC UR5, c[0x0][0x150] ;  /* 0x0000540000057ab9 */ /* 0x000fe20000000800 */
[----:B------:R-:W0:Y:S01]  /*1b1a0*/  S2R R12, SR_CTAID.Y ;  /* 0x00000000000c7919 */ /* 0x000e220000002600 */
[----:B------:R-:W-:Y:S01]  /*1b1b0*/  ISETP.NE.U32.AND P0, PT, RZ, UR14, PT ;  /* 0x0000000eff007c0c */ /* 0x000fe2000bf05070 */
[----:B------:R-:W-:Y:S01]  /*1b1c0*/  ULDC UR16, c[0x0][0x630] ;  /* 0x00018c0000107ab9 */ /* 0x000fe20000000800 */
[----:B------:R-:W-:Y:S02]  /*1b1d0*/  R2UR UR12, R11 ;  /* 0x000000000b0c72ca */ /* 0x000fe400000e0000 */
[----:B------:R-:W-:Y:S01]  /*1b1e0*/  ISETP.NE.AND.EX P0, PT, RZ, UR15, PT, P0 ;  /* 0x0000000fff007c0c */ /* 0x000fe2000bf05300 */
[----:B------:R-:W0:Y:S01]  /*1b1f0*/  LDC.64 R6, c[0x0][0x620] ;  /* 0x00018800ff067b82 */ /* 0x000e220000000a00 */
[----:B------:R-:W-:-:S02]  /*1b200*/  R2UR UR13, R13 ;  /* 0x000000000d0d72ca */ /* 0x000fc400000e0000 */
[----:B--2---:R-:W-:-:S05]  /*1b210*/  I2FP.F32.U32 R0, R8 ;  /* 0x0000000800007245 */ /* 0x004fca0000201000 */
[----:B------:R-:W-:-:S06]  /*1b220*/  FMUL R0, R0, UR5 ;  /* 0x0000000500007c20 */ /* 0x000fcc0008400000 */
[----:B------:R-:W2:Y:S01]  /*1b230*/  F2I.U32.TRUNC.NTZ R0, R0 ;  /* 0x0000000000007305 */ /* 0x000ea2000020f000 */
        /* <DEDUP_REMOVED lines=13> */
.L_x_387:
[----:B------:R-:W-:Y:S01]  /*1b310*/  USHF.R.U64 UR12, UR12, UR16, UR13 ;  /* 0x000000100c0c7299 */ /* 0x000fe2000800120d */
[----:B------:R-:W5:Y:S01]  /*1b320*/  LDC.64 R20, c[0x0][0x640] ;  /* 0x00019000ff147b82 */ /* 0x000f620000000a00 */
[----:B------:R-:W-:Y:S01]  /*1b330*/  USHF.R.U32.HI UR5, URZ, UR16, UR13 ;  /* 0x000000103f057299 */ /* 0x000fe2000801160d */
[----:B--2---:R-:W-:Y:S02]  /*1b340*/  IMAD.MOV R10, RZ, RZ, -R0 ;  /* 0x000000ffff0a7224 */ /* 0x004fe400078e0a00 */
[----:B0-----:R-:W-:Y:S01]  /*1b350*/  IMAD.MOV.U32 R2, RZ, RZ, R11 ;  /* 0x000000ffff027224 */ /* 0x001fe200078e000b */
[----:B------:R-:W-:Y:S01]  /*1b360*/  IADD3 R5, P0, RZ, -UR12, RZ ;  /* 0x8000000cff057c10 */ /* 0x000fe2000ff1e0ff */
[----:B------:R-:W-:Y:S02]  /*1b370*/  IMAD R17, R9, R10, R8 ;  /* 0x0000000a09117224 */ /* 0x000fe400078e0208 */
[----:B------:R-:W0:Y:S02]  /*1b380*/  LDC R4, c[0x0][0x618] ;  /* 0x00018600ff047b82 */ /* 0x000e240000000800 */
[----:B------:R-:W-:Y:S01]  /*1b390*/  IMAD.X R3, RZ, RZ, ~UR5, P0 ;  /* 0x80000005ff037e24 */ /* 0x000fe200080e06ff */
[----:B------:R-:W-:-:S03]  /*1b3a0*/  ULDC UR5, c[0x0][0x154] ;  /* 0x0000550000057ab9 */ /* 0x000fc60000000800 */
[-C--:B------:R-:W-:Y:S02]  /*1b3b0*/  IMAD R0, R3, R6.reuse, RZ ;  /* 0x0000000603007224 */ /* 0x080fe400078e02ff */
[----:B------:R-:W2:Y:S01]  /*1b3c0*/  LDC R14, c[0x0][0x608] ;  /* 0x00018200ff0e7b82 */ /* 0x000ea20000000800 */
[----:B------:R-:W-:Y:S02]  /*1b3d0*/  IMAD.MOV.U32 R3, RZ, RZ, R13 ;  /* 0x000000ffff037224 */ /* 0x000fe400078e000d */
[----:B------:R-:W-:-:S05]  /*1b3e0*/  IMAD.WIDE.U32 R2, R5, R6, R2 ;  /* 0x0000000605027225 */ /* 0x000fca00078e0002 */
[----:B------:R-:W1:Y:S01]  /*1b3f0*/  LDC R18, c[0x0][0x658] ;  /* 0x00019600ff127b82 */ /* 0x000e620000000800 */
[----:B------:R-:W-:Y:S01]  /*1b400*/  IMAD R5, R5, R7, R0 ;  /* 0x0000000705057224 */ /* 0x000fe200078e0200 */
[----:B------:R-:W-:Y:S01]  /*1b410*/  I2FP.F32.U32 R0, R12 ;  /* 0x0000000c00007245 */ /* 0x000fe20000201000 */
[----:B------:R-:W-:Y:S01]  /*1b420*/  IMAD.MOV.U32 R7, RZ, RZ, 0x1 ;  /* 0x00000001ff077424 */ /* 0x000fe200078e00ff */
[----:B-----5:R-:W-:Y:S01]  /*1b430*/  ISETP.NE.U32.AND P0, PT, R20, RZ, PT ;  /* 0x000000ff1400720c */ /* 0x020fe20003f05070 */
[----:B------:R-:W-:Y:S02]  /*1b440*/  IMAD.IADD R3, R3, 0x1, R5 ;  /* 0x0000000103037824 */ /* 0x000fe400078e0205 */
[----:B------:R-:W-:Y:S01]  /*1b450*/  FMUL R0, R0, UR5 ;  /* 0x0000000500007c20 */ /* 0x000fe20008400000 */
[----:B------:R-:W3:Y:S01]  /*1b460*/  LDC R15, c[0x0][0x148] ;  /* 0x00005200ff0f7b82 */ /* 0x000ee20000000800 */
[----:B------:R-:W-:Y:S01]  /*1b470*/  ISETP.NE.AND.EX P0, PT, R21, RZ, PT, P0 ;  /* 0x000000ff1500720c */ /* 0x000fe20003f05300 */
[----:B------:R-:W-:Y:S01]  /*1b480*/  IMAD.MOV.U32 R5, RZ, RZ, -0x1 ;  /* 0xffffffffff057424 */ /* 0x000fe200078e00ff */
[-CC-:B0-----:R-:W-:Y:S01]  /*1b490*/  SHF.R.U64 R10, R2, R4.reuse, R3.reuse ;  /* 0x00000004020a7219 */ /* 0x181fe20000001203 */
[----:B------:R0:W0:Y:S01]  /*1b4a0*/  F2I.U32.TRUNC.NTZ R13, R0 ;  /* 0x00000000000d7305 */ /* 0x000022000020f000 */
[----:B------:R-:W-:-:S03]  /*1b4b0*/  SHF.R.U32.HI R3, RZ, R4, R3 ;  /* 0x00000004ff037219 */ /* 0x000fc60000011603 */
[----:B------:R-:W0:Y:S01]  /*1b4c0*/  LDC R16, c[0x0][0x600] ;  /* 0x00018000ff107b82 */ /* 0x000e220000000800 */
[-CC-:B--2---:R-:W-:Y:S02]  /*1b4d0*/  SHF.R.U64 R8, R10, R14.reuse, R3.reuse ;  /* 0x0000000e0a087219 */ /* 0x184fe40000001203 */
[----:B------:R-:W-:-:S05]  /*1b4e0*/  SHF.R.U32.HI R3, RZ, R14, R3 ;  /* 0x0000000eff037219 */ /* 0x000fca0000011603 */
[----:B------:R-:W2:Y:S01]  /*1b4f0*/  LDC R22, c[0x0][0x648] ;  /* 0x00019200ff167b82 */ /* 0x000ea20000000800 */
[-CC-:B-1----:R-:W-:Y:S02]  /*1b500*/  SHF.R.U64 R11, R8, R18.reuse, R3.reuse ;  /* 0x00000012080b7219 */ /* 0x182fe40000001203 */
[-C--:B------:R-:W-:Y:S02]  /*1b510*/  SHF.L.U32 R5, R5, R18.reuse, RZ ;  /* 0x0000001205057219 */ /* 0x080fe400000006ff */
[-C--:B------:R-:W-:Y:S01]  /*1b520*/  SHF.R.U32.HI R3, RZ, R18.reuse, R3 ;  /* 0x00000012ff037219 */ /* 0x080fe20000011603 */
[----:B------:R-:W-:Y:S01]  /*1b530*/  IMAD.MOV.U32 R2, RZ, RZ, R11 ;  /* 0x000000ffff027224 */ /* 0x000fe200078e000b */
[----:B------:R-:W-:Y:S01]  /*1b540*/  SHF.L.U32 R42, R7, R18, RZ ;  /* 0x00000012072a7219 */ /* 0x000fe200000006ff */
[----:B------:R-:W1:Y:S01]  /*1b550*/  LDC R23, c[0x0][0x638] ;  /* 0x00018e00ff177b82 */ /* 0x000e620000000800 */
[----:B------:R-:W-:-:S07]  /*1b560*/  LOP3.LUT R19, RZ, R5, RZ, 0x33, !PT ;  /* 0x00000005ff137212 */ /* 0x000fce00078e33ff */
[----:B------:R-:W0:Y:S01]  /*1b570*/  LDC R24, c[0x0][0x610] ;  /* 0x00018400ff187b82 */ /* 0x000e220000000800 */
[----:B------:R-:W-:Y:S05]  /*1b580*/  @!P0 BRA `(.L_x_388) ;  /* 0x0000000000288947 */ /* 0x000fea0003800000 */
[----:B0-----:R-:W0:Y:S02]  /*1b590*/  LDC R0, c[0x0][0x64c] ;  /* 0x00019300ff007b82 */ /* 0x001e240000000800 */
[----:B0-----:R-:W-:-:S05]  /*1b5a0*/  IADD3 R7, P0, R11, R0, RZ ;  /* 0x000000000b077210 */ /* 0x001fca0007f1e0ff */
        /* <DEDUP_REMOVED lines=8> */
.L_x_388:
[----:B0-2---:R-:W-:Y:S01]  /*1b630*/  SHF.R.U64 R0, R2, R22, R3 ;  /* 0x0000001602007219 */ /* 0x005fe20000001203 */
[----:B------:R-:W-:Y:S01]  /*1b640*/  VIADD R5, R16, 0xffffffff ;  /* 0xffffffff10057836 */ /* 0x000fe20000000000 */
[----:B------:R-:W-:Y:S01]  /*1b650*/  LOP3.LUT R3, R8, R19, RZ, 0xc0, !PT ;  /* 0x0000001308037212 */ /* 0x000fe200078ec0ff */
[----:B------:R-:W-:Y:S02]  /*1b660*/  IMAD.MOV R13, RZ, RZ, -R13 ;  /* 0x000000ffff0d7224 */ /* 0x000fe400078e0a0d */
[----:B------:R-:W-:Y:S02]  /*1b670*/  IMAD.MOV R2, RZ, RZ, -R0 ;  /* 0x000000ffff027224 */ /* 0x000fe400078e0a00 */
[----:B------:R-:W-:Y:S01]  /*1b680*/  IMAD R42, R42, R0, R3 ;  /* 0x000000002a2a7224 */ /* 0x000fe200078e0203 */
[----:B------:R-:W-:Y:S01]  /*1b690*/  LOP3.LUT R3, R10, R5, RZ, 0xc0, !PT ;  /* 0x000000050a037212 */ /* 0x000fe200078ec0ff */
[----:B---3--:R-:W-:Y:S02]  /*1b6a0*/  @P4 IMAD R17, R15, R13, R12 ;  /* 0x0000000d0f114224 */ /* 0x008fe400078e020c */
[----:B-1----:R-:W-:-:S02]  /*1b6b0*/  IMAD R0, R2, R23, R11 ;  /* 0x0000001702007224 */ /* 0x002fc400078e020b */
[----:B------:R-:W-:Y:S02]  /*1b6c0*/  IMAD.MOV.U32 R2, RZ, RZ, 0x1 ;  /* 0x00000001ff027424 */ /* 0x000fe400078e00ff */
[----:B------:R-:W-:Y:S02]  /*1b6d0*/  IMAD R42, R42, R24, R17 ;  /* 0x000000182a2a7224 */ /* 0x000fe400078e0211 */
[----:B------:R-:W-:Y:S01]  /*1b6e0*/  IMAD R3, R0, R16, R3 ;  /* 0x0000001000037224 */ /* 0x000fe200078e0203 */
[----:B------:R-:W-:-:S04]  /*1b6f0*/  PRMT R0, R2, 0x7610, R0 ;  /* 0x0000761002007816 */ /* 0x000fc80000000000 */
[----:B------:R-:W-:Y:S02]  /*1b700*/  SEL R2, R3, R42, !P4 ;  /* 0x0000002a03027207 */ /* 0x000fe40006000000 */
[----:B------:R-:W-:-:S03]  /*1b710*/  SEL R42, R42, R3, !P4 ;  /* 0x000000032a2a7207 */ /* 0x000fc60006000000 */
[----:B------:R0:W-:Y:S02]  /*1b720*/  STL [R1+0x210], R2 ;  /* 0x0002100201007387 */ /* 0x0001e40000100800 */
[----:B0-----:R-:W-:-:S05]  /*1b730*/  IMAD.U32 R2, RZ, RZ, UR12 ;  /* 0x0000000cff027e24 */ /* 0x001fca000f8e00ff */
[----:B------:R2:W-:Y:S02]  /*1b740*/  STL [R1+0x208], R2 ;  /* 0x0002080201007387 */ /* 0x0005e40000100800 */
.L_x_386:
[----:B------:R-:W5:Y:S04]  /*1b750*/  LDL.LU R4, [R1+0x1fc] ;  /* 0x0001fc0001047983 */ /* 0x000f680000300800 */
[----:B0-----:R-:W3:Y:S04]  /*1b760*/  LDL R3, [R1+0x20c] ;  /* 0x00020c0001037983 */ /* 0x001ee80000100800 */
[----:B--2---:R-:W2:Y:S01]  /*1b770*/  LDL.LU R2, [R1+0x204] ;  /* 0x0002040001027983 */ /* 0x004ea20000300800 */
[----:B------:R-:W-:-:S03]  /*1b780*/  LOP3.LUT P0, RZ, R0, 0xff, RZ, 0xc0, !PT ;  /* 0x000000ff00ff7812 */ /* 0x000fc6000780c0ff */
[----:B------:R-:W-:Y:S01]  /*1b790*/  STL [R1+0x214], R42 ;  /* 0x0002142a01007387 */ /* 0x000fe20000100800 */
[----:B-----5:R-:W-:Y:S02]  /*1b7a0*/  R2UR UR5, R4 ;  /* 0x00000000040572ca */ /* 0x020fe400000e0000 */
[----:B---3--:R-:W-:Y:S02]  /*1b7b0*/  R2UR UR8, R3 ;  /* 0x00000000030872ca */ /* 0x008fe400000e0000 */
[----:B--2---:R-:W-:-:S11]  /*1b7c0*/  R2UR UR9, R2 ;  /* 0x00000000020972ca */ /* 0x004fd600000e0000 */
[----:B------:R-:W-:-:S04]  /*1b7d0*/  UIADD3 UR5, UR8, UR5, URZ ;  /* 0x0000000508057290 */ /* 0x000fc8000fffe03f */
[----:B------:R-:W-:Y:S02]  /*1b7e0*/  USHF.R.U32.HI UR6, URZ, 0x1, UR5 ;  /* 0x000000013f067899 */ /* 0x000fe40008011605 */
[----:B------:R-:W-:Y:S02]  /*1b7f0*/  UISETP.GT.U32.AND UP0, UPT, UR5, 0x1, UPT ;  /* 0x000000010500788c */ /* 0x000fe4000bf04070 */
[----:B------:R-:W-:Y:S02]  /*1b800*/  ULOP3.LUT UR6, UR6, 0x1, URZ, 0xc0, !UPT ;  /* 0x0000000106067892 */ /* 0x000fe4000f8ec03f */
[----:B------:R-:W-:Y:S02]  /*1b810*/  UISETP.LT.U32.AND UP0, UPT, UR8, 0x2, UP0 ;  /* 0x000000020800788c */ /* 0x000fe40008701070 */
[----:B------:R-:W-:Y:S02]  /*1b820*/  UISETP.NE.U32.AND UP1, UPT, UR6, 0x1, UPT ;  /* 0x000000010600788c */ /* 0x000fe4000bf25070 */
[----:B------:R-:W-:-:S02]  /*1b830*/  ULOP3.LUT UR5, UR5, 0x1, URZ, 0xc0, !UPT ;  /* 0x0000000105057892 */ /* 0x000fc4000f8ec03f */
[----:B------:R-:W-:Y:S02]  /*1b840*/  UISETP.GT.U32.AND UP1, UPT, UR8, 0x1, !UP1 ;  /* 0x000000010800788c */ /* 0x000fe4000cf24070 */
[----:B------:R-:W-:Y:S02]  /*1b850*/  USEL UR8, URZ, 0x1, !UP0 ;  /* 0x000000013f087887 */ /* 0x000fe4000c000000 */
[----:B------:R-:W-:Y:S01]  /*1b860*/  USEL UR6, URZ, 0x1, !UP1 ;  /* 0x000000013f067887 */ /* 0x000fe2000c800000 */
[----:B------:R-:W-:-:S03]  /*1b870*/  IMAD.U32 R0, RZ, RZ, UR5 ;  /* 0x00000005ff007e24 */ /* 0x000fc6000f8e00ff */
[----:B------:R-:W-:Y:S02]  /*1b880*/  ULOP3.LUT UR9, UR6, UR9, UR8, 0x96, !UPT ;  /* 0x0000000906097292 */ /* 0x000fe4000f8e9608 */
[----:B------:R0:W-:Y:S04]  /*1b890*/  STL [R1+0x1fc], R0 ;  /* 0x0001fc0001007387 */ /* 0x0001e80000100800 */
[----:B0-----:R-:W-:-:S05]  /*1b8a0*/  IMAD.U32 R0, RZ, RZ, UR9 ;  /* 0x00000009ff007e24 */ /* 0x001fca000f8e00ff */
[----:B------:R0:W-:Y:S01]  /*1b8b0*/  STL [R1+0x204], R0 ;  /* 0x0002040001007387 */ /* 0x0001e20000100800 */
[----:B------:R-:W-:Y:S05]  /*1b8c0*/  @P0 BRA `(.L_x_389) ;  /* 0xfffffe5800080947 */ /* 0x000fea000383ffff */
[----:B------:R-:W-:Y:S05]  /*1b8d0*/  EXIT ;  /* 0x000000000000794d */ /* 0x000fea0003800000 */
.L_x_3:
[----:B------:R-:W2:Y:S01]  /*1b8e0*/  LDL R17, [R1+0x200] ;  /* 0x0002000001117983 */ /* 0x000ea20000100800 */
[----:B------:R-:W-:-:S03]  /*1b8f0*/  ULDC.64 UR4, c[0x0][0x650] ;  /* 0x0001940000047ab9 */ /* 0x000fc60000000a00 */
[----:B------:R-:W3:Y:S01]  /*1b900*/  LDL R18, [R1+0x1f8] ;  /* 0x0001f80001127983 */ /* 0x000ee20000100800 */
[----:B------:R-:W-:Y:S01]  /*1b910*/  PRMT R4, RZ, 0x7610, R4 ;  /* 0x00007610ff047816 */ /* 0x000fe20000000004 */
[----:B------:R-:W-:Y:S02]  /*1b920*/  IMAD.MOV.U32 R5, RZ, RZ, -0x1 ;  /* 0xffffffffff057424 */ /* 0x000fe400078e00ff */
[----:B------:R-:W-:Y:S02]  /*1b930*/  IMAD.MOV.U32 R7, RZ, RZ, -0x1 ;  /* 0xffffffffff077424 */ /* 0x000fe400078e00ff */
[----:B------:R-:W-:Y:S01]  /*1b940*/  IMAD.MOV.U32 R6, RZ, RZ, -0x1 ;  /* 0xffffffffff067424 */ /* 0x000fe200078e00ff */
[----:B--2---:R-:W-:-:S04]  /*1b950*/  ISETP.GE.U32.AND P0, PT, R17, UR4, PT ;  /* 0x0000000411007c0c */ /* 0x004fc8000bf06070 */
[----:B---3--:R-:W-:-:S13]  /*1b960*/  ISETP.GE.U32.AND.EX P0, PT, R18, UR5, PT, P0 ;  /* 0x0000000512007c0c */ /* 0x008fda000bf06100 */
[----:B------:R-:W-:Y:S05]  /*1b970*/  @P0 BRA `(.L_x_390) ;  /* 0x0000000400600947 */ /* 0x000fea0003800000 */
[----:B------:R-:W0:Y:S01]  /*1b980*/  LDC.64 R10, c[0x0][0x628] ;  /* 0x00018a00ff0a7b82 */ /* 0x000e220000000a00 */
[----:B------:R-:W-:Y:S02]  /*1b990*/  IMAD.MOV.U32 R8, RZ, RZ, R17 ;  /* 0x000000ffff087224 */ /* 0x000fe400078e0011 */
[----:B------:R-:W-:-:S05]  /*1b9a0*/  IMAD.MOV.U32 R9, RZ, RZ, R18 ;  /* 0x000000ffff097224 */ /* 0x000fca00078e0012 */
[----:B------:R-:W1:Y:S08]  /*1b9b0*/  LDC R12, c[0x0][0x630] ;  /* 0x00018c00ff0c7b82 */ /* 0x000e700000000800 */
[----:B------:R-:W2:Y:S01]  /*1b9c0*/  LDC.64 R14, c[0x0][0x620] ;  /* 0x00018800ff0e7b82 */ /* 0x000ea20000000a00 */
[----:B0-----:R-:W-:-:S04]  /*1b9d0*/  ISETP.NE.U32.AND P0, PT, R10, RZ, PT ;  /* 0x000000ff0a00720c */ /* 0x001fc80003f05070 */
[----:B------:R-:W-:-:S13]  /*1b9e0*/  ISETP.NE.AND.EX P0, PT, R11, RZ, PT, P0 ;  /* 0x000000ff0b00720c */ /* 0x000fda0003f05300 */
[----:B-12---:R-:W-:Y:S05]  /*1b9f0*/  @!P0 BRA `(.L_x_391) ;  /* 0x0000000000288947 */ /* 0x006fea0003800000 */
[----:B------:R-:W0:Y:S02]  /*1ba00*/  LDC R4, c[0x0][0x634] ;  /* 0x00018d00ff047b82 */ /* 0x000e240000000800 */
        /* <DEDUP_REMOVED lines=9> */
.L_x_391:
[--C-:B------:R-:W-:Y:S01]  /*1baa0*/  SHF.R.U64 R10, R8, R12, R9.reuse ;  /* 0x0000000c080a7219 */ /* 0x100fe20000001209 */
[----:B------:R-:W-:Y:S01]  /*1bab0*/  IMAD.MOV.U32 R5, RZ, RZ, R18 ;  /* 0x000000ffff057224 */ /* 0x000fe200078e0012 */
[----:B------:R-:W-:Y:S01]  /*1bac0*/  I2FP.F32.U32 R6, R2 ;  /* 0x0000000200067245 */ /* 0x000fe20000201000 */
[----:B------:R-:W0:Y:S01]  /*1bad0*/  LDC R16, c[0x0][0x618] ;  /* 0x00018600ff107b82 */ /* 0x000e220000000800 */
[----:B------:R-:W-:Y:S01]  /*1bae0*/  SHF.R.U32.HI R3, RZ, R12, R9 ;  /* 0x0000000cff037219 */ /* 0x000fe20000011609 */
[----:B------:R-:W-:Y:S01]  /*1baf0*/  ULDC UR4, c[0x0][0x150] ;  /* 0x0000540000047ab9 */ /* 0x000fe20000000800 */
[----:B------:R-:W-:Y:S01]  /*1bb00*/  IADD3 R7, P0, RZ, -R10, RZ ;  /* 0x8000000aff077210 */ /* 0x000fe20007f1e0ff */
[----:B------:R-:W-:Y:S01]  /*1bb10*/  FMUL R9, R6, UR4 ;  /* 0x0000000406097c20 */ /* 0x000fe20008400000 */
[----:B------:R-:W-:Y:S01]  /*1bb20*/  IMAD.MOV.U32 R4, RZ, RZ, R17 ;  /* 0x000000ffff047224 */ /* 0x000fe200078e0011 */
[----:B------:R-:W-:Y:S02]  /*1bb30*/  ULDC UR4, c[0x0][0x154] ;  /* 0x0000550000047ab9 */ /* 0x000fe40000000800 */
[----:B------:R-:W1:Y:S01]  /*1bb40*/  LDC.64 R18, c[0x0][0x640] ;  /* 0x00019000ff127b82 */ /* 0x000e620000000a00 */
[----:B------:R-:W-:Y:S01]  /*1bb50*/  IMAD.X R3, RZ, RZ, ~R3, P0 ;  /* 0x000000ffff037224 */ /* 0x000fe200000e0e03 */
[----:B------:R-:W2:Y:S01]  /*1bb60*/  F2I.U32.TRUNC.NTZ R9, R9 ;  /* 0x0000000900097305 */ /* 0x000ea2000020f000 */
[----:B------:R-:W-:-:S04]  /*1bb70*/  IMAD.WIDE.U32 R4, R7, R14, R4 ;  /* 0x0000000e07047225 */ /* 0x000fc800078e0004 */
[----:B------:R-:W-:Y:S01]  /*1bb80*/  IMAD R6, R3, R14, RZ ;  /* 0x0000000e03067224 */ /* 0x000fe200078e02ff */
[----:B------:R-:W3:Y:S03]  /*1bb90*/  LDC R11, c[0x0][0x144] ;  /* 0x00005100ff0b7b82 */ /* 0x000ee60000000800 */
[----:B------:R-:W-:Y:S02]  /*1bba0*/  IMAD R3, R7, R15, R6 ;  /* 0x0000000f07037224 */ /* 0x000fe400078e0206 */
[----:B------:R-:W-:Y:S02]  /*1bbb0*/  IMAD.MOV.U32 R6, RZ, RZ, -0x1 ;  /* 0xffffffffff067424 */ /* 0x000fe400078e00ff */
[----:B------:R-:W-:Y:S01]  /*1bbc0*/  IMAD.IADD R3, R5, 0x1, R3 ;  /* 0x0000000105037824 */ /* 0x000fe200078e0203 */
[----:B------:R-:W4:Y:S01]  /*1bbd0*/  LDC R12, c[0x0][0x608] ;  /* 0x00018200ff0c7b82 */ /* 0x000f220000000800 */
[----:B------:R-:W-:-:S03]  /*1bbe0*/  I2FP.F32.U32 R5, R0 ;  /* 0x0000000000057245 */ /* 0x000fc60000201000 */
[-C--:B0-----:R-:W-:Y:S01]  /*1bbf0*/  SHF.R.U64 R8, R4, R16.reuse, R3 ;  /* 0x0000001004087219 */ /* 0x081fe20000001203 */
[----:B--2---:R-:W-:Y:S01]  /*1bc00*/  IMAD.MOV R4, RZ, RZ, -R9 ;  /* 0x000000ffff047224 */ /* 0x004fe200078e0a09 */
[----:B------:R-:W-:Y:S01]  /*1bc10*/  SHF.R.U32.HI R3, RZ, R16, R3 ;  /* 0x00000010ff037219 */ /* 0x000fe20000011603 */
[----:B------:R-:W-:Y:S01]  /*1bc20*/  FMUL R5, R5, UR4 ;  /* 0x0000000405057c20 */ /* 0x000fe20008400000 */
[----:B------:R-:W0:Y:S01]  /*1bc30*/  LDC R7, c[0x0][0x658] ;  /* 0x00019600ff077b82 */ /* 0x000e220000000800 */
[----:B-1----:R-:W-:-:S04]  /*1bc40*/  ISETP.NE.U32.AND P0, PT, R18, RZ, PT ;  /* 0x000000ff1200720c */ /* 0x002fc80003f05070 */
[----:B------:R-:W-:-:S03]  /*1bc50*/  ISETP.NE.AND.EX P0, PT, R19, RZ, PT, P0 ;  /* 0x000000ff1300720c */ /* 0x000fc60003f05300 */
[----:B------:R-:W1:Y:S01]  /*1bc60*/  LDC R15, c[0x0][0x148] ;  /* 0x00005200ff0f7b82 */ /* 0x000e620000000800 */
[----:B---3--:R-:W-:Y:S02]  /*1bc70*/  IMAD R17, R11, R4, R2 ;  /* 0x000000040b117224 */ /* 0x008fe400078e0202 */
[----:B------:R-:W-:-:S05]  /*1bc80*/  IMAD.MOV.U32 R4, RZ, RZ, 0x1 ;  /* 0x00000001ff047424 */ /* 0x000fca00078e00ff */
[----:B------:R-:W2:Y:S01]  /*1bc90*/  LDC R14, c[0x0][0x600] ;  /* 0x00018000ff0e7b82 */ /* 0x000ea20000000800 */
[-CC-:B----4-:R-:W-:Y:S02]  /*1bca0*/  SHF.R.U64 R11, R8, R12.reuse, R3.reuse ;  /* 0x0000000c080b7219 */ /* 0x190fe40000001203 */
[----:B------:R-:W-:Y:S02]  /*1bcb0*/  SHF.R.U32.HI R2, RZ, R12, R3 ;  /* 0x0000000cff027219 */ /* 0x000fe40000011603 */
[----:B------:R3:W4:Y:S03]  /*1bcc0*/  F2I.U32.TRUNC.NTZ R12, R5 ;  /* 0x00000005000c7305 */ /* 0x000726000020f000 */
[----:B------:R-:W1:Y:S01]  /*1bcd0*/  LDC R20, c[0x0][0x648] ;  /* 0x00019200ff147b82 */ /* 0x000e620000000800 */
[-C--:B0-----:R-:W-:Y:S02]  /*1bce0*/  SHF.R.U64 R13, R11, R7.reuse, R2 ;  /* 0x000000070b0d7219 */ /* 0x081fe40000001202 */
[----:B------:R-:W-:-:S02]  /*1bcf0*/  SHF.L.U32 R6, R6, R7, RZ ;  /* 0x0000000706067219 */ /* 0x000fc400000006ff */
[-C--:B------:R-:W-:Y:S01]  /*1bd00*/  SHF.R.U32.HI R3, RZ, R7.reuse, R2 ;  /* 0x00000007ff037219 */ /* 0x080fe20000011602 */
[----:B------:R-:W-:Y:S01]  /*1bd10*/  IMAD.MOV.U32 R2, RZ, RZ, R13 ;  /* 0x000000ffff027224 */ /* 0x000fe200078e000d */
[----:B------:R-:W-:Y:S01]  /*1bd20*/  SHF.L.U32 R16, R4, R7, RZ ;  /* 0x0000000704107219 */ /* 0x000fe200000006ff */
[----:B------:R-:W0:Y:S01]  /*1bd30*/  LDC R21, c[0x0][0x638] ;  /* 0x00018e00ff157b82 */ /* 0x000e220000000800 */
[----:B------:R-:W-:-:S07]  /*1bd40*/  LOP3.LUT R22, RZ, R6, RZ, 0x33, !PT ;  /* 0x00000006ff167212 */ /* 0x000fce00078e33ff */
[----:B------:R-:W0:Y:S01]  /*1bd50*/  LDC R23, c[0x0][0x610] ;  /* 0x00018400ff177b82 */ /* 0x000e220000000800 */
[----:B---34-:R-:W-:Y:S05]  /*1bd60*/  @!P0 BRA `(.L_x_392) ;  /* 0x0000000000288947 */ /* 0x018fea0003800000 */
[----:B------:R-:W3:Y:S02]  /*1bd70*/  LDC R2, c[0x0][0x64c] ;  /* 0x00019300ff027b82 */ /* 0x000ee40000000800 */
[----:B---3--:R-:W-:-:S05]  /*1bd80*/  IADD3 R7, P0, R13, R2, RZ ;  /* 0x000000020d077210 */ /* 0x008fca0007f1e0ff */
        /* <DEDUP_REMOVED lines=8> */
.L_x_392:
[----:B-1----:R-:W-:Y:S01]  /*1be10*/  SHF.R.U64 R3, R2, R20, R3 ;  /* 0x0000001402037219 */ /* 0x002fe20000001203 */
[----:B--2---:R-:W-:Y:S01]  /*1be20*/  VIADD R5, R14, 0xffffffff ;  /* 0xffffffff0e057836 */ /* 0x004fe20000000000 */
[----:B------:R-:W-:Y:S01]  /*1be30*/  LOP3.LUT R2, R11, R22, RZ, 0xc0, !PT ;  /* 0x000000160b027212 */ /* 0x000fe200078ec0ff */
[----:B------:R-:W-:Y:S02]  /*1be40*/  IMAD.MOV R12, RZ, RZ, -R12 ;  /* 0x000000ffff0c7224 */ /* 0x000fe400078e0a0c */
[----:B------:R-:W-:Y:S02]  /*1be50*/  IMAD.MOV R4, RZ, RZ, -R3 ;  /* 0x000000ffff047224 */ /* 0x000fe400078e0a03 */
[----:B------:R-:W-:Y:S01]  /*1be60*/  IMAD R2, R16, R3, R2 ;  /* 0x0000000310027224 */ /* 0x000fe200078e0202 */
[----:B------:R-:W-:Y:S01]  /*1be70*/  LOP3.LUT R3, R8, R5, RZ, 0xc0, !PT ;  /* 0x0000000508037212 */ /* 0x000fe200078ec0ff */
[----:B------:R-:W-:Y:S02]  /*1be80*/  @P4 IMAD R17, R15, R12, R0 ;  /* 0x0000000c0f114224 */ /* 0x000fe400078e0200 */
[----:B0-----:R-:W-:-:S02]  /*1be90*/  IMAD R0, R4, R21, R13 ;  /* 0x0000001504007224 */ /* 0x001fc400078e020d */
[----:B------:R-:W-:Y:S02]  /*1bea0*/  IMAD R5, R2, R23, R17 ;  /* 0x0000001702057224 */ /* 0x000fe400078e0211 */
[----:B------:R-:W-:Y:S02]  /*1beb0*/  IMAD R0, R0, R14, R3 ;  /* 0x0000000e00007224 */ /* 0x000fe400078e0203 */
[----:B------:R-:W-:Y:S02]  /*1bec0*/  IMAD.MOV.U32 R4, RZ, RZ, 0x1 ;  /* 0x00000001ff047424 */ /* 0x000fe400078e00ff */
[----:B------:R-:W-:Y:S01]  /*1bed0*/  IMAD.MOV.U32 R6, RZ, RZ, R10 ;  /* 0x000000ffff067224 */ /* 0x000fe200078e000a */
[----:B------:R-:W-:Y:S02]  /*1bee0*/  SEL R7, R0, R5, !P4 ;  /* 0x0000000500077207 */ /* 0x000fe40006000000 */
[----:B------:R-:W-:-:S07]  /*1bef0*/  SEL R5, R5, R0, !P4 ;  /* 0x0000000005057207 */ /* 0x000fce0006000000 */
.L_x_390:
[----:B------:R-:W-:-:S08]  /*1bf00*/  NOP ;  /* 0x0000000000007918 */ /* 0x000fd00000000000 */
[----:B------:R-:W0:-:S00]  /*1bf10*/  USETMAXREG.DEALLOC.CTAPOOL 0x28 ;  /* 0x00000028000079c8 */ /* 0x000e0000080e0500 */
[----:B------:R-:W-:-:S13]  /*1bf20*/  ISETP.NE.AND P0, PT, RZ, UR8, PT ;  /* 0x00000008ff007c0c */ /* 0x000fda000bf05270 */
[----:B------:R-:W-:Y:S05]  /*1bf30*/  @P0 EXIT ;  /* 0x000000000000094d */ /* 0x000fea0003800000 */
[----:B0-----:R-:W-:Y:S01]  /*1bf40*/  LOP3.LUT P0, RZ, R4, 0xff, RZ, 0xc0, !PT ;  /* 0x000000ff04ff7812 */ /* 0x001fe2000780c0ff */
[----:B------:R-:W-:Y:S02]  /*1bf50*/  IMAD.MOV.U32 R8, RZ, RZ, 0x1 ;  /* 0x00000001ff087424 */ /* 0x000fe400078e00ff */
[----:B------:R-:W-:-:S10]  /*1bf60*/  IMAD.MOV.U32 R0, RZ, RZ, RZ ;  /* 0x000000ffff007224 */ /* 0x000fd400078e00ff */
[----:B------:R-:W-:Y:S05]  /*1bf70*/  @!P0 BRA `(.L_x_393) ;  /* 0x0000000c00888947 */ /* 0x000fea0003800000 */
[----:B------:R-:W2:Y:S01]  /*1bf80*/  LDL R2, [R1+0x1f4] ;  /* 0x0001f40001027983 */ /* 0x000ea20000100800 */
[----:B------:R-:W0:Y:S01]  /*1bf90*/  LDC R0, c[0x0][0x28c] ;  /* 0x0000a300ff007b82 */ /* 0x000e220000000800 */
[----:B------:R-:W-:Y:S01]  /*1bfa0*/  ULDC UR5, c[0x0][0x658] ;  /* 0x0001960000057ab9 */ /* 0x000fe20000000800 */
[----:B------:R-:W-:Y:S01]  /*1bfb0*/  UMOV UR7, 0xffffffff ;  /* 0xffffffff00077882 */ /* 0x000fe20000000000 */
[----:B------:R-:W-:Y:S01]  /*1bfc0*/  ULDC UR6, c[0x0][0xc] ;  /* 0x0000030000067ab9 */ /* 0x000fe20000000800 */
[----:B------:R-:W-:Y:S01]  /*1bfd0*/  UMOV UR8, 0x1 ;  /* 0x0000000100087882 */ /* 0x000fe20000000000 */
[----:B------:R-:W-:Y:S01]  /*1bfe0*/  BSSY B0, `(.L_x_393) ;  /* 0x00000db000007945 */ /* 0x000fe20003800000 */
[----:B------:R-:W-:Y:S01]  /*1bff0*/  IMAD.MOV.U32 R11, RZ, RZ, 0x1 ;  /* 0x00000001ff0b7424 */ /* 0x000fe200078e00ff */
[----:B------:R-:W-:Y:S01]  /*1c000*/  ULDC UR4, c[0x0][0x600] ;  /* 0x0001800000047ab9 */ /* 0x000fe20000000800 */
[----:B------:R-:W-:Y:S01]  /*1c010*/  IMAD.MOV.U32 R8, RZ, RZ, 0x1 ;  /* 0x00000001ff087424 */ /* 0x000fe200078e00ff */
[----:B------:R-:W-:Y:S01]  /*1c020*/  UIADD3 UR4, UR4, -0x1, URZ ;  /* 0xffffffff04047890 */ /* 0x000fe2000fffe03f */
[----:B------:R-:W-:Y:S01]  /*1c030*/  ULDC.64 UR38, c[0x0][0x198] ;  /* 0x0000660000267ab9 */ /* 0x000fe20000000a00 */
[----:B0-----:R-:W-:-:S05]  /*1c040*/  VIADD R0, R0, 0xff ;  /* 0x000000ff00007836 */ /* 0x001fca0000000000 */
[----:B------:R-:W-:-:S04]  /*1c050*/  SHF.R.S32.HI R3, RZ, 0x1f, R0 ;  /* 0x0000001fff037819 */ /* 0x000fc80000011400 */
[----:B------:R-:W-:Y:S01]  /*1c060*/  LEA.HI R3, R3, R0, RZ, 0x8 ;  /* 0x0000000003037211 */ /* 0x000fe200078f40ff */
[----:B------:R-:W-:-:S03]  /*1c070*/  IMAD.MOV.U32 R0, RZ, RZ, RZ ;  /* 0x000000ffff007224 */ /* 0x000fc600078e00ff */
[----:B------:R-:W-:-:S05]  /*1c080*/  SHF.R.S32.HI R13, RZ, 0x8, R3 ;  /* 0x00000008ff0d7819 */ /* 0x000fca0000011403 */
[----:B------:R-:W-:Y:S01]  /*1c090*/  VIADD R10, R13, 0x1 ;  /* 0x000000010d0a7836 */ /* 0x000fe20000000000 */
[----:B--2---:R-:W-:Y:S02]  /*1c0a0*/  R2UR UR9, R2 ;  /* 0x00000000020972ca */ /* 0x004fe400000e0000 */
[----:B------:R-:W0:Y:S11]  /*1c0b0*/  S2R R2, SR_TID.X ;  /* 0x0000000000027919 */ /* 0x000e360000002100 */
[----:B------:R-:W-:-:S02]  /*1c0c0*/  ULOP3.LUT UR13, UR9, 0x2, URZ, 0xfc, !UPT ;  /* 0x00000002090d7892 */ /* 0x000fc4000f8efc3f */
[----:B------:R-:W-:Y:S02]  /*1c0d0*/  USHF.L.U32 UR9, UR7, UR5, URZ ;  /* 0x0000000507097299 */ /* 0x000fe4000800063f */
[----:B------:R-:W-:Y:S01]  /*1c0e0*/  USHF.L.U32 UR5, UR8, UR5, URZ ;  /* 0x0000000508057299 */ /* 0x000fe2000800063f */
[----:B------:R-:W-:Y:S02]  /*1c0f0*/  ULDC UR7, c[0x0][0x10] ;  /* 0x0000040000077ab9 */ /* 0x000fe40000000800 */
[----:B------:R-:W-:Y:S01]  /*1c100*/  ULDC UR8, c[0x0][0x14] ;  /* 0x0000050000087ab9 */ /* 0x000fe20000000800 */
[----:B------:R-:W-:-:S04]  /*1c110*/  UIMAD.WIDE.U32 UR6, UR6, UR7, URZ ;  /* 0x00000007060672a5 */ /* 0x000fc8000f8e003f */
[----:B------:R-:W-:Y:S02]  /*1c120*/  UIMAD.WIDE.U32 UR30, UR6, UR8, URZ ;  /* 0x00000008061e72a5 */ /* 0x000fe4000f8e003f */
[----:B------:R-:W-:Y:S02]  /*1c130*/  UIMAD UR7, UR7, UR8, URZ ;  /* 0x00000008070772a4 */ /* 0x000fe4000f8e023f */
[----:B------:R-:W-:Y:S02]  /*1c140*/  ULOP3.LUT UR6, URZ, UR9, URZ, 0x33, !UPT ;  /* 0x000000093f067292 */ /* 0x000fe4000f8e333f */
[----:B------:R-:W-:Y:S01]  /*1c150*/  UIADD3 UR7, UR31, UR7, URZ ;  /* 0x000000071f077290 */ /* 0x000fe2000fffe03f */
[C---:B0-----:R-:W-:Y:S02]  /*1c160*/  LOP3.LUT P3, RZ, R2.reuse, 0x7f, RZ, 0xc0, !PT ;  /* 0x0000007f02ff7812 */ /* 0x041fe4000786c0ff */
[----:B------:R-:W-:-:S04]  /*1c170*/  LOP3.LUT P0, RZ, R2, 0x1f, RZ, 0xc0, !PT ;  /* 0x0000001f02ff7812 */ /* 0x000fc8000780c0ff */
[----:B------:R-:W-:-:S13]  /*1c180*/  PLOP3.LUT P0, PT, P0, P3, PT, 0x8a, 0x0 ;  /* 0x000000000000781c */ /* 0x000fda0000707172 */
.L_x_405:
[----:B------:R-:W-:-:S03]  /*1c190*/  UMOV UR8, 0xffffffff ;  /* 0xffffffff00087882 */ /* 0x000fc60000000000 */
[----:B------:R-:W-:Y:S05]  /*1c1a0*/  BRA.DIV UR8, `(.L_x_394) ;  /* 0x0000000e08b87947 */ /* 0x000fea000b800000 */
[----:B------:R-:W-:-:S13]  /*1c1b0*/  ELECT P1, URZ, PT ;  /* 0x00000000003f782f */ /* 0x000fda0003820000 */
.L_x_414:
[----:B------:R-:W0:Y:S01]  /*1c1c0*/  LDC R2, c[0x0][0x28c] ;  /* 0x0000a300ff027b82 */ /* 0x000e220000000800 */
[----:B------:R-:W-:Y:S01]  /*1c1d0*/  BSSY B1, `(.L_x_395) ;  /* 0x0000044000017945 */ /* 0x000fe20003800000 */
[----:B0-----:R-:W-:-:S13]  /*1c1e0*/  ISETP.LT.OR P1, PT, R2, 0x1, !P1 ;  /* 0x000000010200780c */ /* 0x001fda0004f21670 */
[----:B------:R-:W-:Y:S05]  /*1c1f0*/  @P1 BRA `(.L_x_396) ;  /* 0x0000000400041947 */ /* 0x000fea0003800000 */
[----:B------:R-:W-:Y:S02]  /*1c200*/  IMAD.SHL.U32 R9, R5, 0x100, RZ ;  /* 0x0000010005097824 */ /* 0x000fe400078e00ff */
[----:B------:R-:W-:Y:S02]  /*1c210*/  IMAD R14, R7, 0xb0, RZ ;  /* 0x000000b0070e7824 */ /* 0x000fe400078e02ff */
[----:B------:R-:W-:Y:S02]  /*1c220*/  IMAD.MOV.U32 R16, RZ, RZ, RZ ;  /* 0x000000ffff107224 */ /* 0x000fe400078e00ff */
[----:B------:R-:W-:Y:S02]  /*1c230*/  IMAD.MOV.U32 R2, RZ, RZ, R10 ;  /* 0x000000ffff027224 */ /* 0x000fe400078e000a */
[----:B------:R-:W-:Y:S02]  /*1c240*/  IMAD.MOV.U32 R3, RZ, RZ, R8 ;  /* 0x000000ffff037224 */ /* 0x000fe400078e0008 */
[----:B------:R-:W-:-:S07]  /*1c250*/  IMAD.MOV.U32 R4, RZ, RZ, R0 ;  /* 0x000000ffff047224 */ /* 0x000fce00078e0000 */
.L_x_400:
[----:B------:R-:W0:Y:S01]  /*1c260*/  S2R R12, SR_CgaCtaId ;  /* 0x00000000000c7919 */ /* 0x000e220000008800 */
[----:B------:R-:W-:Y:S01]  /*1c270*/  MOV R5, 0x400 ;  /* 0x0000040000057802 */ /* 0x000fe20000000f00 */
[----:B------:R-:W1:Y:S03]  /*1c280*/  @!P3 LDC R7, c[0x0][0x500] ;  /* 0x00014000ff07bb82 */ /* 0x000e660000000800 */
[----:B0-----:R-:W-:Y:S02]  /*1c290*/  LEA R15, R12, R5, 0x18 ;  /* 0x000000050c0f7211 */ /* 0x001fe400078ec0ff */
[----:B------:R-:W-:-:S03]  /*1c2a0*/  SHF.L.U32 R5, R3, 0x1f, RZ ;  /* 0x0000001f03057819 */ /* 0x000fc600000006ff */
[----:B------:R-:W-:-:S04]  /*1c2b0*/  IMAD R12, R4, 0x8, R15 ;  /* 0x00000008040c7824 */ /* 0x000fc800078e020f */
[----:B------:R-:W0:Y:S02]  /*1c2c0*/  SYNCS.PHASECHK.TRANS64.TRYWAIT P1, [R12+URZ+0x10], R5 ;  /* 0x000010050c0075a7 */ /* 0x000e24000802017f */
[----:B01----:R-:W-:Y:S05]  /*1c2d0*/  @!P1 BRA `(.L_x_397) ;  /* 0x0000000c008c9947 */ /* 0x003fea0003800000 */
.L_x_415:
[----:B------:R-:W-:Y:S01]  /*1c2e0*/  UPRMT UR8, UR13, 0x9910, URZ ;  /* 0x000099100d087896 */ /* 0x000fe2000800003f */
[----:B------:R1:W-:Y:S03]  /*1c2f0*/  @!P3 SYNCS.ARRIVE.TRANS64 RZ, [R12+URZ], R7 ;  /* 0x000000070cffb9a7 */ /* 0x0003e6000800003f */
[----:B------:R-:W-:-:S06]  /*1c300*/  UISETP.NE.AND UP0, UPT, UR8, 0x2, UPT ;  /* 0x000000020800788c */ /* 0x000fcc000bf05270 */
[----:B------:R-:W-:-:S13]  /*1c310*/  PLOP3.LUT P1, PT, PT, PT, UP0, 0x80, 0x0 ;  /* 0x000000000000781c */ /* 0x000fda0003f2f008 */
[----:B-1----:R-:W-:Y:S05]  /*1c320*/  @P1 BRA `(.L_x_398) ;  /* 0x0000000000041947 */ /* 0x002fea0003800000 */
[----:B------:R-:W-:Y:S01]  /*1c330*/  BPT.TRAP 0x1 ;  /* 0x000000040000795c */ /* 0x000fe20000300000 */
.L_x_398:
[----:B------:R-:W-:Y:S05]  /*1c340*/  @P0 BRA `(.L_x_399) ;  /* 0x0000000000040947 */ /* 0x000fea0003800000 */
[----:B------:R-:W-:Y:S01]  /*1c350*/  BPT.TRAP 0x1 ;  /* 0x000000040000795c */ /* 0x000fe20000300000 */
.L_x_399:
[--C-:B0-----:R-:W-:Y:S01]  /*1c360*/  IMAD R5, R4, 0x10000, R15.reuse ;  /* 0x0001000004057824 */ /* 0x101fe200078e020f */
[----:B------:R-:W-:Y:S01]  /*1c370*/  R2UR UR34, R16 ;  /* 0x00000000102272ca */ /* 0x000fe200000e0000 */
[----:B------:R-:W-:Y:S01]  /*1c380*/  IMAD R15, R4, 0xb000, R15 ;  /* 0x0000b000040f7824 */ /* 0x000fe200078e020f */
[----:B------:R-:W-:Y:S01]  /*1c390*/  R2UR UR33, R12 ;  /* 0x000000000c2172ca */ /* 0x000fe200000e0000 */
[----:B------:R-:W-:Y:S01]  /*1c3a0*/  VIADD R2, R2, 0xffffffff ;  /* 0xffffffff02027836 */ /* 0x000fe20000000000 */
[----:B------:R-:W-:Y:S01]  /*1c3b0*/  R2UR UR24, R5 ;  /* 0x00000000051872ca */ /* 0x000fe200000e0000 */
[----:B------:R-:W-:Y:S01]  /*1c3c0*/  UIADD3 UR14, UP0, UR38, 0xf0, URZ ;  /* 0x000000f0260e7890 */ /* 0x000fe2000ff1e03f */
[----:B------:R-:W-:Y:S01]  /*1c3d0*/  R2UR UR8, R15 ;  /* 0x000000000f0872ca */ /* 0x000fe200000e0000 */
[----:B------:R-:W-:Y:S01]  /*1c3e0*/  UIADD3 UR40, UP1, UR38, 0x1f0, URZ ;  /* 0x000001f026287890 */ /* 0x000fe2000ff3e03f */
[----:B------:R-:W-:Y:S01]  /*1c3f0*/  R2UR UR36, R6 ;  /* 0x00000000062472ca */ /* 0x000fe200000e0000 */
[----:B------:R-:W-:Y:S01]  /*1c400*/  UIADD3.X UR15, URZ, UR39, URZ, UP0, !UPT ;  /* 0x000000273f0f7290 */ /* 0x000fe200087fe43f */
[----:B------:R-:W-:Y:S01]  /*1c410*/  R2UR UR35, R9 ;  /* 0x00000000092372ca */ /* 0x000fe200000e0000 */
[----:B------:R-:W-:Y:S01]  /*1c420*/  UIADD3.X UR41, URZ, UR39, URZ, UP1, !UPT ;  /* 0x000000273f297290 */ /* 0x000fe20008ffe43f */
[----:B------:R-:W-:Y:S01]  /*1c430*/  R2UR UR19, R14 ;  /* 0x000000000e1372ca */ /* 0x000fe200000e0000 */
[----:B------:R-:W-:Y:S01]  /*1c440*/  UIADD3 UR26, UR34, 0x80, URZ ;  /* 0x00000080221a7890 */ /* 0x000fe2000fffe03f */
[----:B------:R-:W-:Y:S01]  /*1c450*/  ISETP.GT.AND P2, PT, R2, 0x1, PT ;  /* 0x000000010200780c */ /* 0x000fe20003f44270 */
[----:B------:R-:W-:Y:S01]  /*1c460*/  VIADD R4, R4, 0x1 ;  /* 0x0000000104047836 */ /* 0x000fe20000000000 */
[----:B------:R-:W-:Y:S01]  /*1c470*/  UMOV UR22, 0x0 ;  /* 0x0000000000167882 */ /* 0x000fe20000000000 */
[----:B------:R-:W-:Y:S01]  /*1c480*/  UIADD3 UR32, UR24, 0x100, URZ ;  /* 0x0000010018207890 */ /* 0x000fe2000fffe03f */
[----:B------:R-:W-:Y:S01]  /*1c490*/  VIADD R16, R16, 0x100 ;  /* 0x0000010010107836 */ /* 0x000fe20000000000 */
[----:B------:R-:W-:Y:S01]  /*1c4a0*/  UIADD3 UR24, UR24, 0x8100, URZ ;  /* 0x0000810018187890 */ /* 0x000fe2000fffe03f */
[----:B------:R-:W-:Y:S01]  /*1c4b0*/  ISETP.NE.AND P1, PT, R4, 0x2, PT ;  /* 0x000000020400780c */ /* 0x000fe20003f25270 */
[----:B------:R-:W-:-:S02]  /*1c4c0*/  UIADD3 UR16, UR8, 0x20100, URZ ;  /* 0x0002010008107890 */ /* 0x000fc4000fffe03f */
[----:B------:R-:W-:Y:S01]  /*1c4d0*/  UIADD3 UR8, UR8, 0x25900, URZ ;  /* 0x0002590008087890 */ /* 0x000fe2000fffe03f */
[----:B------:R-:W-:Y:S01]  /*1c4e0*/  SEL R12, RZ, 0x1, P1 ;  /* 0x00000001ff0c7807 */ /* 0x000fe20000800000 */
[----:B------:R-:W-:Y:S01]  /*1c4f0*/  UMOV UR23, 0x10000000 ;  /* 0x1000000000177882 */ /* 0x000fe20000000000 */
[----:B------:R-:W-:Y:S01]  /*1c500*/  UMOV UR25, UR33 ;  /* 0x0000002100197c82 */ /* 0x000fe20008000000 */
[----:B------:R-:W-:Y:S01]  /*1c510*/  UMOV UR28, UR36 ;  /* 0x00000024001c7c82 */ /* 0x000fe20008000000 */
[----:B------:R-:W-:Y:S01]  /*1c520*/  UMOV UR27, UR35 ;  /* 0x00000023001b7c82 */ /* 0x000fe20008000000 */
[----:B------:R-:W-:Y:S01]  /*1c530*/  UMOV UR17, UR33 ;  /* 0x0000002100117c82 */ /* 0x000fe20008000000 */
[----:B------:R-:W-:Y:S01]  /*1c540*/  UMOV UR18, UR34 ;  /* 0x0000002200127c82 */ /* 0x000fe20008000000 */
[----:B------:R-:W-:Y:S01]  /*1c550*/  UMOV UR20, UR36 ;  /* 0x0000002400147c82 */ /* 0x000fe20008000000 */
[----:B------:R0:W-:Y:S01]  /*1c560*/  UTMALDG.3D [UR32], [UR14], desc[UR22] ;  /* 0x000016200e0075b4 */ /* 0x0001e20008011000 */
[----:B------:R-:W-:Y:S01]  /*1c570*/  UMOV UR9, UR33 ;  /* 0x0000002100097c82 */ /* 0x000fe20008000000 */
[----:B------:R-:W-:Y:S01]  /*1c580*/  UMOV UR11, UR19 ;  /* 0x00000013000b7c82 */ /* 0x000fe20008000000 */
[----:B------:R-:W-:Y:S01]  /*1c590*/  UMOV UR12, UR36 ;  /* 0x00000024000c7c82 */ /* 0x000fe20008000000 */
[----:B------:R-:W-:Y:S01]  /*1c5a0*/  UMOV UR10, UR26 ;  /* 0x0000001a000a7c82 */ /* 0x000fe20008000000 */
[----:B------:R-:W-:-:S02]  /*1c5b0*/  LOP3.LUT R3, R3, R12, RZ, 0x3c, !PT ;  /* 0x0000000c03037212 */ /* 0x000fc400078e3cff */
[----:B------:R-:W-:Y:S01]  /*1c5c0*/  SEL R4, R4, RZ, P1 ;  /* 0x000000ff04047207 */ /* 0x000fe20000800000 */
[----:B------:R0:W-:Y:S01]  /*1c5d0*/  UTMALDG.3D [UR24], [UR14], desc[UR22] ;  /* 0x000016180e0075b4 */ /* 0x0001e20008011000 */
[----:B------:R0:W-:Y:S01]  /*1c5e0*/  UTMALDG.3D [UR16], [UR40], desc[UR22] ;  /* 0x00001610280075b4 */ /* 0x0001e20008011000 */
[----:B------:R0:W-:Y:S02]  /*1c5f0*/  UTMALDG.3D [UR8], [UR40], desc[UR22] ;  /* 0x00001608280075b4 */ /* 0x0001e40008011000 */
[----:B0-----:R-:W-:Y:S05]  /*1c600*/  @P2 BRA `(.L_x_400) ;  /* 0xfffffffc00142947 */ /* 0x001fea000383ffff */
.L_x_396:
[----:B------:R-:W-:Y:S05]  /*1c610*/  BSYNC B1 ;  /* 0x0000000000017941 */ /* 0x000fea0003800000 */
.L_x_395:
[----:B------:R-:W2:Y:S01]  /*1c620*/  LDL.LU R18, [R1+0x1f8] ;  /* 0x0001f80001127983 */ /* 0x000ea20000300800 */
[----:B------:R-:W-:Y:S01]  /*1c630*/  LOP3.LUT P2, RZ, R11, 0xff, RZ, 0xc0, !PT ;  /* 0x000000ff0bff7812 */ /* 0x000fe2000784c0ff */
[C---:B------:R-:W-:Y:S01]  /*1c640*/  IMAD.IADD R0, R13.reuse, 0x1, R0 ;  /* 0x000000010d007824 */ /* 0x040fe200078e0200 */
[----:B------:R-:W-:Y:S01]  /*1c650*/  ULDC.64 UR8, c[0x0][0x650] ;  /* 0x0001940000087ab9 */ /* 0x000fe20000000a00 */
[----:B------:R-:W3:Y:S01]  /*1c660*/  LDL.LU R17, [R1+0x200] ;  /* 0x0002000001117983 */ /* 0x000ee20000300800 */
[----:B------:R-:W-:Y:S01]  /*1c670*/  BSSY B1, `(.L_x_401) ;  /* 0x000006f000017945 */ /* 0x000fe20003800000 */
[----:B------:R-:W-:Y:S01]  /*1c680*/  IMAD.MOV.U32 R5, RZ, RZ, -0x1 ;  /* 0xffffffffff057424 */ /* 0x000fe200078e00ff */
[----:B------:R-:W-:Y:S01]  /*1c690*/  ISETP.GT.U32.AND P1, PT, R0, 0x1, PT ;  /* 0x000000010000780c */ /* 0x000fe20003f24070 */
[----:B------:R-:W-:Y:S01]  /*1c6a0*/  IMAD.MOV.U32 R7, RZ, RZ, -0x1 ;  /* 0xffffffffff077424 */ /* 0x000fe200078e00ff */
[----:B------:R-:W-:Y:S01]  /*1c6b0*/  SHF.R.U32.HI R2, RZ, 0x1, R0 ;  /* 0x00000001ff027819 */ /* 0x000fe20000011600 */
[----:B------:R-:W-:Y:S01]  /*1c6c0*/  IMAD.MOV.U32 R6, RZ, RZ, -0x1 ;  /* 0xffffffffff067424 */ /* 0x000fe200078e00ff */
[----:B------:R-:W-:-:S02]  /*1c6d0*/  ISETP.LT.U32.AND P1, PT, R13, 0x2, P1 ;  /* 0x000000020d00780c */ /* 0x000fc40000f21070 */
[----:B------:R-:W-:Y:S01]  /*1c6e0*/  LOP3.LUT R2, R2, 0x1, RZ, 0xc0, !PT ;  /* 0x0000000102027812 */ /* 0x000fe200078ec0ff */
[----:B------:R-:W0:Y:S01]  /*1c6f0*/  @P2 S2R R4, SR_CgaCtaId ;  /* 0x0000000000042919 */ /* 0x000e220000008800 */
[----:B------:R-:W-:Y:S02]  /*1c700*/  @P2 MOV R3, 0x400 ;  /* 0x0000040000032802 */ /* 0x000fe40000000f00 */
[----:B------:R-:W-:Y:S02]  /*1c710*/  LOP3.LUT R0, R0, 0x1, RZ, 0xc0, !PT ;  /* 0x0000000100007812 */ /* 0x000fe400078ec0ff */
[----:B------:R-:W-:Y:S02]  /*1c720*/  PRMT R11, RZ, 0x7610, R11 ;  /* 0x00007610ff0b7816 */ /* 0x000fe4000000000b */
[----:B0-----:R-:W-:-:S04]  /*1c730*/  @P2 LEA R3, R4, R3, 0x18 ;  /* 0x0000000304032211 */ /* 0x001fc800078ec0ff */
[----:B------:R0:W-:Y:S01]  /*1c740*/  @P2 SYNCS.ARRIVE.TRANS64.A1T0 RZ, [R3+URZ+0x38], RZ ;  /* 0x000038ff03ff29a7 */ /* 0x0001e2000810003f */
[----:B------:R-:W-:-:S04]  /*1c750*/  ISETP.NE.U32.AND P2, PT, R2, 0x1, PT ;  /* 0x000000010200780c */ /* 0x000fc80003f45070 */
[----:B------:R-:W-:Y:S02]  /*1c760*/  ISETP.GT.U32.AND P2, PT, R13, 0x1, !P2 ;  /* 0x000000010d00780c */ /* 0x000fe40005744070 */
[----:B0-----:R-:W-:Y:S02]  /*1c770*/  SEL R3, RZ, 0x1, !P1 ;  /* 0x00000001ff037807 */ /* 0x001fe40004800000 */
[----:B------:R-:W-:-:S04]  /*1c780*/  SEL R2, RZ, 0x1, !P2 ;  /* 0x00000001ff027807 */ /* 0x000fc80005000000 */
[----:B------:R-:W-:Y:S02]  /*1c790*/  LOP3.LUT R8, R2, R8, R3, 0x96, !PT ;  /* 0x0000000802087212 */ /* 0x000fe400078e9603 */
[----:B------:R-:W-:Y:S02]  /*1c7a0*/  PRMT R2, RZ, 0x7610, R2 ;  /* 0x00007610ff027816 */ /* 0x000fe40000000002 */
[----:B---3--:R-:W-:-:S04]  /*1c7b0*/  IADD3 R17, P5, R17, UR30, RZ ;  /* 0x0000001e11117c10 */ /* 0x008fc8000ffbe0ff */
[----:B--2---:R-:W-:Y:S01]  /*1c7c0*/  IADD3.X R18, R18, UR7, RZ, P5, !PT ;  /* 0x0000000712127c10 */ /* 0x004fe2000affe4ff */
[----:B------:R0:W-:Y:S01]  /*1c7d0*/  STL [R1+0x200], R17 ;  /* 0x0002001101007387 */ /* 0x0001e20000100800 */
[----:B------:R-:W-:-:S03]  /*1c7e0*/  ISETP.GE.U32.AND P5, PT, R17, UR8, PT ;  /* 0x0000000811007c0c */ /* 0x000fc6000bfa6070 */
[----:B------:R0:W-:Y:S01]  /*1c7f0*/  STL [R1+0x1f8], R18 ;  /* 0x0001f81201007387 */ /* 0x0001e20000100800 */
[----:B------:R-:W-:-:S13]  /*1c800*/  ISETP.GE.U32.AND.EX P1, PT, R18, UR9, PT, P5 ;  /* 0x0000000912007c0c */ /* 0x000fda000bf26150 */
[----:B0-----:R-:W-:Y:S05]  /*1c810*/  @P1 BRA `(.L_x_402) ;  /* 0x0000000400501947 */ /* 0x001fea0003800000 */
[----:B------:R-:W-:Y:S01]  /*1c820*/  ULDC.64 UR8, c[0x0][0x628] ;  /* 0x00018a0000087ab9 */ /* 0x000fe20000000a00 */
[----:B------:R-:W0:Y:S01]  /*1c830*/  S2R R12, SR_CTAID.X ;  /* 0x00000000000c7919 */ /* 0x000e220000002500 */
[----:B------:R-:W-:Y:S01]  /*1c840*/  ISETP.NE.U32.AND P1, PT, RZ, UR8, PT ;  /* 0x00000008ff007c0c */ /* 0x000fe2000bf25070 */
[----:B------:R-:W-:Y:S01]  /*1c850*/  ULDC UR11, c[0x0][0x630] ;  /* 0x00018c00000b7ab9 */ /* 0x000fe20000000800 */
[----:B------:R-:W-:Y:S01]  /*1c860*/  IMAD.MOV.U32 R2, RZ, RZ, R17 ;  /* 0x000000ffff027224 */ /* 0x000fe200078e0011 */
[----:B------:R-:W1:Y:S01]  /*1c870*/  S2R R9, SR_CTAID.Y ;  /* 0x0000000000097919 */ /* 0x000e620000002600 */
[----:B------:R-:W-:Y:S01]  /*1c880*/  ISETP.NE.AND.EX P1, PT, RZ, UR9, PT, P1 ;  /* 0x00000009ff007c0c */ /* 0x000fe2000bf25310 */
[----:B------:R-:W-:-:S12]  /*1c890*/  IMAD.MOV.U32 R3, RZ, RZ, R18 ;  /* 0x000000ffff037224 */ /* 0x000fd800078e0012 */
[----:B------:R-:W-:Y:S05]  /*1c8a0*/  @!P1 BRA `(.L_x_403) ;  /* 0x0000000000289947 */ /* 0x000fea0003800000 */
[----:B------:R-:W-:Y:S02]  /*1c8b0*/  ULDC UR10, c[0x0][0x634] ;  /* 0x00018d00000a7ab9 */ /* 0x000fe40000000800 */
[----:B------:R-:W-:-:S05]  /*1c8c0*/  IADD3 R7, P1, R17, UR10, RZ ;  /* 0x0000000a11077c10 */ /* 0x000fca000ff3e0ff */
[----:B------:R-:W-:-:S04]  /*1c8d0*/  IMAD.X R15, RZ, RZ, R18, P1 ;  /* 0x000000ffff0f7224 */ /* 0x000fc800008e0612 */
[----:B------:R-:W-:-:S04]  /*1c8e0*/  IMAD.WIDE.U32 R4, R15, UR8, RZ ;  /* 0x000000080f047c25 */ /* 0x000fc8000f8e00ff */
[----:B------:R-:W-:-:S04]  /*1c8f0*/  IMAD.WIDE.U32 R4, P1, R7, UR9, R4 ;  /* 0x0000000907047c25 */ /* 0x000fc8000f820004 */
[----:B------:R-:W-:-:S04]  /*1c900*/  IMAD.WIDE.U32 R6, R7, UR8, RZ ;  /* 0x0000000807067c25 */ /* 0x000fc8000f8e00ff */
[----:B------:R-:W-:Y:S01]  /*1c910*/  IMAD.X R3, RZ, RZ, RZ, P1 ;  /* 0x000000ffff037224 */ /* 0x000fe200008e06ff */
[----:B------:R-:W-:Y:S01]  /*1c920*/  IADD3 RZ, P1, R7, R4, RZ ;  /* 0x0000000407ff7210 */ /* 0x000fe20007f3e0ff */
[----:B------:R-:W-:-:S04]  /*1c930*/  IMAD.MOV.U32 R2, RZ, RZ, R5 ;  /* 0x000000ffff027224 */ /* 0x000fc800078e0005 */
[----:B------:R-:W-:-:S08]  /*1c940*/  IMAD.WIDE.U32.X R2, R15, UR9, R2, P1 ;  /* 0x000000090f027c25 */ /* 0x000fd000088e0402 */
.L_x_403:
[--C-:B------:R-:W-:Y:S01]  /*1c950*/  SHF.R.U64 R6, R2, UR11, R3.reuse ;  /* 0x0000000b02067c19 */ /* 0x100fe20008001203 */
[----:B------:R-:W-:Y:S01]  /*1c960*/  ULDC.64 UR8, c[0x0][0x620] ;  /* 0x0001880000087ab9 */ /* 0x000fe20000000a00 */
[----:B------:R-:W-:Y:S01]  /*1c970*/  SHF.R.U32.HI R2, RZ, UR11, R3 ;  /* 0x0000000bff027c19 */ /* 0x000fe20008011603 */
[----:B------:R-:W-:Y:S01]  /*1c980*/  IMAD.MOV.U32 R3, RZ, RZ, R18 ;  /* 0x000000ffff037224 */ /* 0x000fe200078e0012 */
[----:B------:R-:W-:Y:S01]  /*1c990*/  IADD3 R5, P1, RZ, -R6, RZ ;  /* 0x80000006ff057210 */ /* 0x000fe20007f3e0ff */
[----:B------:R-:W2:Y:S01]  /*1c9a0*/  LDC R19, c[0x0][0x144] ;  /* 0x00005100ff137b82 */ /* 0x000ea20000000800 */
[----:B0-----:R-:W-:Y:S01]  /*1c9b0*/  I2FP.F32.U32 R7, R12 ;  /* 0x0000000c00077245 */ /* 0x001fe20000201000 */
[----:B------:R-:W-:Y:S01]  /*1c9c0*/  ULDC.64 UR14, c[0x0][0x640] ;  /* 0x00019000000e7ab9 */ /* 0x000fe20000000a00 */
[----:B------:R-:W-:Y:S01]  /*1c9d0*/  ULDC UR10, c[0x0][0x608] ;  /* 0x00018200000a7ab9 */ /* 0x000fe20000000800 */
[----:B------:R-:W-:Y:S01]  /*1c9e0*/  IMAD.X R2, RZ, RZ, ~R2, P1 ;  /* 0x000000ffff027224 */ /* 0x000fe200008e0e02 */
[----:B------:R-:W-:-:S03]  /*1c9f0*/  ISETP.NE.U32.AND P1, PT, RZ, UR14, PT ;  /* 0x0000000eff007c0c */ /* 0x000fc6000bf25070 */
[----:B------:R-:W-:Y:S01]  /*1ca00*/  IMAD R4, R2, UR8, RZ ;  /* 0x0000000802047c24 */ /* 0x000fe2000f8e02ff */
[----:B------:R-:W0:Y:S01]  /*1ca10*/  LDC R16, c[0x0][0x148] ;  /* 0x00005200ff107b82 */ /* 0x000e220000000800 */
[----:B------:R-:W-:Y:S01]  /*1ca20*/  IMAD.MOV.U32 R2, RZ, RZ, R17 ;  /* 0x000000ffff027224 */ /* 0x000fe200078e0011 */
[----:B------:R-:W-:-:S03]  /*1ca30*/  ISETP.NE.AND.EX P1, PT, RZ, UR15, PT, P1 ;  /* 0x0000000fff007c0c */ /* 0x000fc6000bf25310 */
[----:B------:R-:W-:Y:S01]  /*1ca40*/  IMAD.WIDE.U32 R2, R5, UR8, R2 ;  /* 0x0000000805027c25 */ /* 0x000fe2000f8e0002 */
[----:B------:R-:W-:-:S03]  /*1ca50*/  ULDC UR8, c[0x0][0x150] ;  /* 0x0000540000087ab9 */ /* 0x000fc60000000800 */
[----:B------:R-:W-:Y:S02]  /*1ca60*/  IMAD R5, R5, UR9, R4 ;  /* 0x0000000905057c24 */ /* 0x000fe4000f8e0204 */
[----:B------:R-:W-:Y:S01]  /*1ca70*/  FMUL R4, R7, UR8 ;  /* 0x0000000807047c20 */ /* 0x000fe20008400000 */
[----:B------:R-:W-:Y:S01]  /*1ca80*/  ULDC UR8, c[0x0][0x618] ;  /* 0x0001860000087ab9 */ /* 0x000fe20000000800 */
[----:B------:R-:W-:Y:S01]  /*1ca90*/  ULDC UR9, c[0x0][0x154] ;  /* 0x0000550000097ab9 */ /* 0x000fe20000000800 */
[----:B------:R-:W-:-:S03]  /*1caa0*/  IMAD.IADD R3, R3, 0x1, R5 ;  /* 0x0000000103037824 */ /* 0x000fc600078e0205 */
[----:B------:R-:W3:Y:S02]  /*1cab0*/  F2I.U32.TRUNC.NTZ R4, R4 ;  /* 0x0000000400047305 */ /* 0x000ee4000020f000 */
[----:B------:R-:W-:Y:S02]  /*1cac0*/  SHF.R.U64 R7, R2, UR8, R3 ;  /* 0x0000000802077c19 */ /* 0x000fe40008001203 */
[----:B-1----:R-:W-:-:S05]  /*1cad0*/  I2FP.F32.U32 R2, R9 ;  /* 0x0000000900027245 */ /* 0x002fca0000201000 */
[----:B------:R-:W-:Y:S01]  /*1cae0*/  FMUL R5, R2, UR9 ;  /* 0x0000000902057c20 */ /* 0x000fe20008400000 */
[----:B------:R-:W-:Y:S01]  /*1caf0*/  SHF.R.U32.HI R2, RZ, UR8, R3 ;  /* 0x00000008ff027c19 */ /* 0x000fe20008011603 */
[----:B------:R-:W-:Y:S02]  /*1cb00*/  ULDC UR8, c[0x0][0x658] ;  /* 0x0001960000087ab9 */ /* 0x000fe40000000800 */
[----:B------:R1:W4:Y:S01]  /*1cb10*/  F2I.U32.TRUNC.NTZ R18, R5 ;  /* 0x0000000500127305 */ /* 0x000322000020f000 */
[----:B------:R-:W-:Y:S01]  /*1cb20*/  SHF.R.U64 R15, R7, UR10, R2 ;  /* 0x0000000a070f7c19 */ /* 0x000fe20008001202 */
[----:B---3--:R-:W-:Y:S01]  /*1cb30*/  IMAD.MOV R4, RZ, RZ, -R4 ;  /* 0x000000ffff047224 */ /* 0x008fe200078e0a04 */
[----:B------:R-:W-:-:S03]  /*1cb40*/  SHF.R.U32.HI R2, RZ, UR10, R2 ;  /* 0x0000000aff027c19 */ /* 0x000fc60008011602 */
[----:B--2---:R-:W-:Y:S01]  /*1cb50*/  IMAD R12, R19, R4, R12 ;  /* 0x00000004130c7224 */ /* 0x004fe200078e020c */
[--C-:B------:R-:W-:Y:S02]  /*1cb60*/  SHF.R.U64 R14, R15, UR8, R2.reuse ;  /* 0x000000080f0e7c19 */ /* 0x100fe40008001202 */
[----:B------:R-:W-:-:S03]  /*1cb70*/  SHF.R.U32.HI R17, RZ, UR8, R2 ;  /* 0x00000008ff117c19 */ /* 0x000fc60008011602 */
[----:B------:R-:W-:Y:S02]  /*1cb80*/  IMAD.MOV.U32 R2, RZ, RZ, R14 ;  /* 0x000000ffff027224 */ /* 0x000fe400078e000e */
[----:B------:R-:W-:Y:S01]  /*1cb90*/  IMAD.MOV.U32 R3, RZ, RZ, R17 ;  /* 0x000000ffff037224 */ /* 0x000fe200078e0011 */
[----:B01--4-:R-:W-:Y:S06]  /*1cba0*/  @!P1 BRA `(.L_x_404) ;  /* 0x0000000000289947 */ /* 0x013fec0003800000 */
[----:B------:R-:W-:Y:S02]  /*1cbb0*/  ULDC UR8, c[0x0][0x64c] ;  /* 0x0001930000087ab9 */ /* 0x000fe40000000800 */
[----:B------:R-:W-:-:S05]  /*1cbc0*/  IADD3 R3, P1, R14, UR8, RZ ;  /* 0x000000080e037c10 */ /* 0x000fca000ff3e0ff */
[----:B------:R-:W-:-:S04]  /*1cbd0*/  IMAD.X R17, RZ, RZ, R17, P1 ;  /* 0x000000ffff117224 */ /* 0x000fc800008e0611 */
[----:B------:R-:W-:-:S04]  /*1cbe0*/  IMAD.WIDE.U32 R4, R17, UR14, RZ ;  /* 0x0000000e11047c25 */ /* 0x000fc8000f8e00ff */
[----:B------:R-:W-:-:S04]  /*1cbf0*/  IMAD.WIDE.U32 R4, P1, R3, UR15, R4 ;  /* 0x0000000f03047c25 */ /* 0x000fc8000f820004 */
[----:B------:R-:W-:-:S04]  /*1cc00*/  IMAD.WIDE.U32 R2, R3, UR14, RZ ;  /* 0x0000000e03027c25 */ /* 0x000fc8000f8e00ff */
[----:B------:R-:W-:Y:S01]  /*1cc10*/  IMAD.MOV.U32 R2, RZ, RZ, R5 ;  /* 0x000000ffff027224 */ /* 0x000fe200078e0005 */
[----:B------:R-:W-:Y:S01]  /*1cc20*/  IADD3 RZ, P2, R3, R4, RZ ;  /* 0x0000000403ff7210 */ /* 0x000fe20007f5e0ff */
[----:B------:R-:W-:-:S04]  /*1cc30*/  IMAD.X R3, RZ, RZ, RZ, P1 ;  /* 0x000000ffff037224 */ /* 0x000fc800008e06ff */
[----:B------:R-:W-:-:S08]  /*1cc40*/  IMAD.WIDE.U32.X R2, R17, UR15, R2, P2 ;  /* 0x0000000f11027c25 */ /* 0x000fd000090e0402 */
.L_x_404:
[----:B------:R-:W-:Y:S01]  /*1cc50*/  ULDC UR8, c[0x0][0x648] ;  /* 0x0001920000087ab9 */ /* 0x000fe20000000800 */
[----:B------:R-:W-:Y:S01]  /*1cc60*/  LOP3.LUT R15, R15, UR6, RZ, 0xc0, !PT ;  /* 0x000000060f0f7c12 */ /* 0x000fe2000f8ec0ff */
[----:B------:R-:W-:Y:S01]  /*1cc70*/  IMAD.MOV R18, RZ, RZ, -R18 ;  /* 0x000000ffff127224 */ /* 0x000fe200078e0a12 */
[----:B------:R-:W-:Y:S01]  /*1cc80*/  SHF.R.U64 R2, R2, UR8, R3 ;  /* 0x0000000802027c19 */ /* 0x000fe20008001203 */
[----:B------:R-:W-:Y:S01]  /*1cc90*/  ULDC UR8, c[0x0][0x638] ;  /* 0x00018e0000087ab9 */ /* 0x000fe20000000800 */
[----:B------:R-:W-:Y:S01]  /*1cca0*/  LOP3.LUT R5, R7, UR4, RZ, 0xc0, !PT ;  /* 0x0000000407057c12 */ /* 0x000fe2000f8ec0ff */
[----:B------:R-:W-:Y:S01]  /*1ccb0*/  @P4 IMAD R12, R16, R18, R9 ;  /* 0x00000012100c4224 */ /* 0x000fe200078e0209 */
[----:B------:R-:W-:Y:S01]  /*1ccc0*/  ULDC UR9, c[0x0][0x610] ;  /* 0x0001840000097ab9 */ /* 0x000fe20000000800 */
[----:B------:R-:W-:Y:S02]  /*1ccd0*/  IMAD.MOV R3, RZ, RZ, -R2 ;  /* 0x000000ffff037224 */ /* 0x000fe400078e0a02 */
[----:B------:R-:W-:-:S02]  /*1cce0*/  IMAD R15, R2, UR5, R15 ;  /* 0x00000005020f7c24 */ /* 0x000fc4000f8e020f */
[----:B------:R-:W-:Y:S01]  /*1ccf0*/  IMAD R14, R3, UR8, R14 ;  /* 0x00000008030e7c24 */ /* 0x000fe2000f8e020e */
[----:B------:R-:W-:Y:S01]  /*1cd00*/  ULDC UR8, c[0x0][0x600] ;  /* 0x0001800000087ab9 */ /* 0x000fe20000000800 */
[----:B------:R-:W-:Y:S02]  /*1cd10*/  IMAD R12, R15, UR9, R12 ;  /* 0x000000090f0c7c24 */ /* 0x000fe4000f8e020c */
[----:B------:R-:W-:Y:S02]  /*1cd20*/  IMAD R5, R14, UR8, R5 ;  /* 0x000000080e057c24 */ /* 0x000fe4000f8e0205 */
[----:B------:R-:W-:-:S03]  /*1cd30*/  IMAD.MOV.U32 R2, RZ, RZ, 0x1 ;  /* 0x00000001ff027424 */ /* 0x000fc600078e00ff */
[----:B------:R-:W-:Y:S02]  /*1cd40*/  SEL R7, R5, R12, !P4 ;  /* 0x0000000c05077207 */ /* 0x000fe40006000000 */
[----:B------:R-:W-:-:S07]  /*1cd50*/  SEL R5, R12, R5, !P4 ;  /* 0x000000050c057207 */ /* 0x000fce0006000000 */
.L_x_402:
[----:B------:R-:W-:Y:S05]  /*1cd60*/  BSYNC B1 ;  /* 0x0000000000017941 */ /* 0x000fea0003800000 */
.L_x_401:
[----:B------:R-:W-:-:S13]  /*1cd70*/  LOP3.LUT P1, RZ, R2, 0xff, RZ, 0xc0, !PT ;  /* 0x000000ff02ff7812 */ /* 0x000fda000782c0ff */
[----:B------:R-:W-:Y:S05]  /*1cd80*/  @P1 BRA `(.L_x_405) ;  /* 0xfffffff400001947 */ /* 0x000fea000383ffff */
[----:B------:R-:W-:Y:S05]  /*1cd90*/  BSYNC B0 ;  /* 0x0000000000007941 */ /* 0x000fea0003800000 */
.L_x_393:
[----:B------:R-:W-:-:S03]  /*1cda0*/  UMOV UR8, 0xffffffff ;  /* 0xffffffff00087882 */ /* 0x000fc60000000000 */
[----:B------:R-:W-:Y:S05]  /*1cdb0*/  BRA.DIV UR8, `(.L_x_406) ;  /* 0x0000000208e87947 */ /* 0x000fea000b800000 */
[----:B------:R-:W-:-:S13]  /*1cdc0*/  ELECT P0, URZ, PT ;  /* 0x00000000003f782f */ /* 0x000fda0003800000 */
.L_x_418:
[----:B------:R-:W-:Y:S04]  /*1cdd0*/  BSSY B0, `(.L_x_407) ;  /* 0x000001c000007945 */ /* 0x000fe80003800000 */
[----:B------:R-:W-:Y:S05]  /*1cde0*/  @!P0 BRA `(.L_x_408) ;  /* 0x0000000000688947 */ /* 0x000fea0003800000 */
[----:B------:R-:W2:Y:S02]  /*1cdf0*/  LDL R2, [R1+0x1f4] ;  /* 0x0001f40001027983 */ /* 0x000ea40000100800 */
[----:B--2---:R-:W-:-:S13]  /*1ce00*/  R2UR UR8, R2 ;  /* 0x00000000020872ca */ /* 0x004fda00000e0000 */
[----:B------:R-:W-:-:S04]  /*1ce10*/  ULOP3.LUT UR8, UR8, 0x2, URZ, 0xfc, !UPT ;  /* 0x0000000208087892 */ /* 0x000fc8000f8efc3f */
[----:B------:R-:W-:-:S06]  /*1ce20*/  UISETP.NE.AND UP0, UPT, UR8, 0x3, UPT ;  /* 0x000000030800788c */ /* 0x000fcc000bf05270 */
[----:B------:R-:W-:-:S13]  /*1ce30*/  PLOP3.LUT P0, PT, PT, PT, UP0, 0x80, 0x0 ;  /* 0x000000000000781c */ /* 0x000fda0003f0f008 */
[----:B------:R-:W-:Y:S05]  /*1ce40*/  @!P0 BRA `(.L_x_409) ;  /* 0x0000000000048947 */ /* 0x000fea0003800000 */
[----:B------:R-:W-:Y:S01]  /*1ce50*/  BPT.TRAP 0x1 ;  /* 0x000000040000795c */ /* 0x000fe20000300000 */
.L_x_409:
[----:B------:R-:W0:Y:S01]  /*1ce60*/  S2R R3, SR_CgaCtaId ;  /* 0x0000000000037919 */ /* 0x000e220000008800 */
[----:B------:R-:W-:-:S04]  /*1ce70*/  MOV R2, 0x400 ;  /* 0x0000040000027802 */ /* 0x000fc80000000f00 */
[----:B0-----:R-:W-:Y:S02]  /*1ce80*/  LEA R3, R3, R2, 0x18 ;  /* 0x0000000203037211 */ /* 0x001fe400078ec0ff */
[----:B------:R-:W-:-:S03]  /*1ce90*/  SHF.L.U32 R2, R8, 0x1f, RZ ;  /* 0x0000001f08027819 */ /* 0x000fc600000006ff */
[----:B------:R-:W-:-:S04]  /*1cea0*/  VIADD R3, R3, 0x10 ;  /* 0x0000001003037836 */ /* 0x000fc80000000000 */
[C---:B------:R-:W-:Y:S02]  /*1ceb0*/  IMAD R7, R0.reuse, 0x8, R3 ;  /* 0x0000000800077824 */ /* 0x040fe400078e0203 */
[----:B------:R-:W-:Y:S02]  /*1cec0*/  VIADD R0, R0, 0x1 ;  /* 0x0000000100007836 */ /* 0x000fe40000000000 */
[----:B------:R-:W0:Y:S03]  /*1ced0*/  SYNCS.PHASECHK.TRANS64.TRYWAIT P0, [R7+URZ], R2 ;  /* 0x00000002070075a7 */ /* 0x000e26000800017f */
[----:B------:R-:W-:-:S04]  /*1cee0*/  ISETP.NE.AND P1, PT, R0, 0x2, PT ;  /* 0x000000020000780c */ /* 0x000fc80003f25270 */
[----:B------:R-:W-:Y:S02]  /*1cef0*/  SEL R5, RZ, 0x1, P1 ;  /* 0x00000001ff057807 */ /* 0x000fe40000800000 */
[----:B------:R-:W-:Y:S02]  /*1cf00*/  SEL R0, R0, RZ, P1 ;  /* 0x000000ff00007207 */ /* 0x000fe40000800000 */
[----:B------:R-:W-:Y:S01]  /*1cf10*/  LOP3.LUT R5, R8, R5, RZ, 0x3c, !PT ;  /* 0x0000000508057212 */ /* 0x000fe200078e3cff */
[----:B0-----:R-:W-:Y:S06]  /*1cf20*/  @!P0 BRA `(.L_x_410) ;  /* 0x0000000000b08947 */ /* 0x001fec0003800000 */
.L_x_419:
[----:B------:R-:W-:Y:S01]  /*1cf30*/  IMAD R3, R0, 0x8, R3 ;  /* 0x0000000800037824 */ /* 0x000fe200078e0203 */
[----:B------:R-:W-:-:S07]  /*1cf40*/  SHF.L.U32 R0, R5, 0x1f, RZ ;  /* 0x0000001f05007819 */ /* 0x000fce00000006ff */
.L_x_411:
[----:B-1----:R1:W2:Y:S02]  /*1cf50*/  SYNCS.PHASECHK.TRANS64.TRYWAIT P0, [R3+URZ], R0 ;  /* 0x00000000030075a7 */ /* 0x0022a4000800017f */
[----:B--2---:R-:W-:Y:S05]  /*1cf60*/  @!P0 NANOSLEEP.SYNCS 0x989680 ;  /* 0x009896800000895d */ /* 0x004fea0003900000 */
[----:B------:R-:W2:Y:S02]  /*1cf70*/  @!P0 SYNCS.PHASECHK.TRANS64 P0, [R3+URZ], R0 ;  /* 0x00000000030085a7 */ /* 0x000ea4000800007f */
[----:B--2---:R-:W-:Y:S05]  /*1cf80*/  @!P0 BRA `(.L_x_411) ;  /* 0xfffffffc00f08947 */ /* 0x004fea000383ffff */
.L_x_408:
[----:B------:R-:W-:Y:S05]  /*1cf90*/  BSYNC B0 ;  /* 0x0000000000007941 */ /* 0x000fea0003800000 */
.L_x_407:
[----:B------:R-:W-:Y:S05]  /*1cfa0*/  EXIT ;  /* 0x000000000000794d */ /* 0x000fea0003800000 */
.L_x_17:
[----:B-1----:R-:W-:-:S04]  /*1cfb0*/  IMAD.U32 R3, RZ, RZ, UR5 ;  /* 0x00000005ff037e24 */ /* 0x002fc8000f8e00ff */
[----:B------:R1:W3:Y:S03]  /*1cfc0*/  SYNCS.PHASECHK.TRANS64.TRYWAIT P0, [R3+URZ], R0 ;  /* 0x00000000030075a7 */ /* 0x0002e6000800017f */
[----:B---3--:R-:W-:Y:S05]  /*1cfd0*/  @!P0 NANOSLEEP.SYNCS 0x989680 ;  /* 0x009896800000895d */ /* 0x008fea0003900000 */
[----:B------:R-:W3:Y:S02]  /*1cfe0*/  @!P0 SYNCS.PHASECHK.TRANS64 P0, [R3+URZ], R0 ;  /* 0x00000000030085a7 */ /* 0x000ee4000800007f */
[----:B---3--:R-:W-:Y:S05]  /*1cff0*/  @!P0 BRA `(.L_x_17) ;  /* 0xfffffffc00ec8947 */ /* 0x008fea000383ffff */
[----:B------:R-:W-:Y:S05]  /*1d000*/  BRA `(.L_x_16) ;  /* 0xfffffe5000b47947 */ /* 0x000fea000383ffff */
.L_x_23:
[----:B-----5:R4:W-:Y:S02]  /*1d010*/  STL [R1+0x218], R0 ;  /* 0x0002180001007387 */ /* 0x0209e40000100800 */
[----:B----4-:R-:W-:-:S04]  /*1d020*/  IMAD.U32 R0, RZ, RZ, UR8 ;  /* 0x00000008ff007e24 */ /* 0x010fc8000f8e00ff */
[----:B------:R4:W0:Y:S03]  /*1d030*/  SYNCS.PHASECHK.TRANS64.TRYWAIT P0, [R0+URZ], R229 ;  /* 0x000000e5000075a7 */ /* 0x000826000800017f */
[----:B0-----:R-:W-:Y:S05]  /*1d040*/  @!P0 NANOSLEEP.SYNCS 0x989680 ;  /* 0x009896800000895d */ /* 0x001fea0003900000 */
[----:B------:R4:W0:Y:S02]  /*1d050*/  @!P0 SYNCS.PHASECHK.TRANS64 P0, [R0+URZ], R229 ;  /* 0x000000e5000085a7 */ /* 0x000824000800007f */
[----:B----4-:R4:W5:Y:S02]  /*1d060*/  LDL.LU R0, [R1+0x218] ;  /* 0x0002180001007983 */ /* 0x0109640000300800 */
[----:B0---4-:R-:W-:Y:S05]  /*1d070*/  @!P0 BRA `(.L_x_23) ;  /* 0xfffffffc00e48947 */ /* 0x011fea000383ffff */
[----:B------:R-:W-:Y:S05]  /*1d080*/  BRA `(.L_x_22) ;  /* 0xfffffe9c00f87947 */ /* 0x000fea000383ffff */
.L_x_394:
[----:B------:R-:W-:Y:S01]  /*1d090*/  BSSY B1, `(.L_x_412) ;  /* 0x0000006000017945 */ /* 0x000fe20003800000 */
[----:B------:R-:W-:-:S07]  /*1d0a0*/  IMAD.MOV.U32 R2, RZ, RZ, -0x1 ;  /* 0xffffffffff027424 */ /* 0x000fce00078e00ff */
[----:B------:R-:W-:Y:S05]  /*1d0b0*/  WARPSYNC.COLLECTIVE R2, `(.L_x_413) ;  /* 0x00000000020c7348 */ /* 0x000fea0003c00000 */
[----:B------:R-:W-:Y:S02]  /*1d0c0*/  ELECT P1, UR62, PT ;  /* 0x00000000003e782f */ /* 0x000fe40003820000 */
[----:B------:R-:W-:Y:S01]  /*1d0d0*/  MOV R2, UR62 ;  /* 0x0000003e00027c02 */ /* 0x000fe20008000f00 */
[----:B------:R-:W-:Y:S10]  /*1d0e0*/  ENDCOLLECTIVE ;  /* 0x000000000000791b */ /* 0x000ff40003800000 */
.L_x_413:
[----:B------:R-:W-:Y:S05]  /*1d0f0*/  BSYNC B1 ;  /* 0x0000000000017941 */ /* 0x000fea0003800000 */
.L_x_412:
[----:B------:R-:W-:Y:S05]  /*1d100*/  BRA `(.L_x_414) ;  /* 0xfffffff0002c7947 */ /* 0x000fea000383ffff */
.L_x_397:
[----:B0-----:R0:W1:Y:S02]  /*1d110*/  SYNCS.PHASECHK.TRANS64.TRYWAIT P1, [R12+URZ+0x10], R5 ;  /* 0x000010050c0075a7 */ /* 0x001064000802017f */
[----:B-1----:R-:W-:Y:S05]  /*1d120*/  @!P1 NANOSLEEP.SYNCS 0x989680 ;  /* 0x009896800000995d */ /* 0x002fea0003900000 */
[----:B------:R-:W1:Y:S02]  /*1d130*/  @!P1 SYNCS.PHASECHK.TRANS64 P1, [R12+URZ+0x10], R5 ;  /* 0x000010050c0095a7 */ /* 0x000e64000802007f */
[----:B-1----:R-:W-:Y:S05]  /*1d140*/  @!P1 BRA `(.L_x_397) ;  /* 0xfffffffc00f09947 */ /* 0x002fea000383ffff */
[----:B------:R-:W-:Y:S05]  /*1d150*/  BRA `(.L_x_415) ;  /* 0xfffffff000607947 */ /* 0x000fea000383ffff */
.L_x_406:
[----:B------:R-:W-:Y:S01]  /*1d160*/  BSSY B0, `(.L_x_416) ;  /* 0x0000006000007945 */ /* 0x000fe20003800000 */
[----:B------:R-:W-:-:S07]  /*1d170*/  IMAD.MOV.U32 R2, RZ, RZ, -0x1 ;  /* 0xffffffffff027424 */ /* 0x000fce00078e00ff */
[----:B------:R-:W-:Y:S05]  /*1d180*/  WARPSYNC.COLLECTIVE R2, `(.L_x_417) ;  /* 0x00000000020c7348 */ /* 0x000fea0003c00000 */
[----:B------:R-:W-:Y:S02]  /*1d190*/  ELECT P1, UR62, PT ;  /* 0x00000000003e782f */ /* 0x000fe40003820000 */
[----:B------:R-:W-:Y:S01]  /*1d1a0*/  MOV R2, UR62 ;  /* 0x0000003e00027c02 */ /* 0x000fe20008000f00 */
[----:B------:R-:W-:Y:S10]  /*1d1b0*/  ENDCOLLECTIVE ;  /* 0x000000000000791b */ /* 0x000ff40003800000 */
.L_x_417:
[----:B------:R-:W-:Y:S05]  /*1d1c0*/  BSYNC B0 ;  /* 0x0000000000007941 */ /* 0x000fea0003800000 */
.L_x_416:
[----:B------:R-:W-:Y:S01]  /*1d1d0*/  PLOP3.LUT P0, PT, P1, PT, PT, 0x80, 0x0 ;  /* 0x000000000000781c */ /* 0x000fe20000f0f070 */
[----:B------:R-:W-:-:S12]  /*1d1e0*/  BRA `(.L_x_418) ;  /* 0xfffffff800f87947 */ /* 0x000fd8000383ffff */
.L_x_410:
[----:B0-----:R0:W1:Y:S02]  /*1d1f0*/  SYNCS.PHASECHK.TRANS64.TRYWAIT P0, [R7+URZ], R2 ;  /* 0x00000002070075a7 */ /* 0x001064000800017f */
[----:B-1----:R-:W-:Y:S05]  /*1d200*/  @!P0 NANOSLEEP.SYNCS 0x989680 ;  /* 0x009896800000895d */ /* 0x002fea0003900000 */
[----:B------:R-:W1:Y:S02]  /*1d210*/  @!P0 SYNCS.PHASECHK.TRANS64 P0, [R7+URZ], R2 ;  /* 0x00000002070085a7 */ /* 0x000e64000800007f */
[----:B-1----:R-:W-:Y:S05]  /*1d220*/  @!P0 BRA `(.L_x_410) ;  /* 0xfffffffc00f08947 */ /* 0x002fea000383ffff */
[----:B------:R-:W-:Y:S05]  /*1d230*/  BRA `(.L_x_419) ;  /* 0xfffffffc003c7947 */ /* 0x000fea000383ffff */
.L_x_420:
[----:B------:R-:W-:-:S00]  /*1d240*/  BRA `(.L_x_420) ;  /* 0xfffffffc00fc7947 */ /* 0x000fc0000383ffff */
[----:B------:R-:W-:-:S00]  /*1d250*/  NOP ;  /* 0x0000000000007918 */ /* 0x000fc00000000000 */
        /* <DEDUP_REMOVED lines=10> */
.L_x_421:


//--------------------- .nv.shared._ZN7cutlass13device_kernelINS_4gemm6kernel13GemmUniversalIN4cute5tupleIJiiiiEEENS1_10collective13CollectiveMmaINS1_37MainloopSm90TmaGmmaWarpSpecializedFP8ILi2ENS5_IJNS4_1CILi1EEESB_SB_EEENS1_35KernelTmaWarpSpecializedCooperativeEEENS5_IJNSA_ILi256EEENSA_ILi176EEESF_EEENS_12float_e4m3_tENS5_IJlSB_lEEESI_SJ_NS4_8TiledMMAINS4_8MMA_AtomIJNS4_4SM904GMMA30MMA_64x16x32_F32E4M3E4M3_SS_TNILNSN_7ScaleInE1ELSP_1EEEEEENS4_6LayoutINS5_IJNSA_ILi2EEESB_SB_EEENS5_IJSB_NSA_ILi0EEESV_EEEEENS5_IJNS4_10UnderscoreESY_SY_EEEEENS4_13SM90_TMA_LOADENS4_14ComposedLayoutINS4_7SwizzleILi3ELi4ELi3EEENS4_18smem_ptr_flag_bitsILi8EEENSS_INS5_IJNSA_ILi8EEENSA_ILi128EEEEEENS5_IJS18_SB_EEEEEEEvNS4_8identityES11_S1C_vS1D_EENS_8epilogue10collective6detail29Sm90TmaWarpSpecializedAdapterINS1G_15DefaultEpilogueISI_SJ_SJ_NS1F_6thread17LinearCombinationISI_Li1EffLNS1K_9ScaleType4KindE0ELNS_15FloatRoundStyleE2ESI_EENS1_15EpilogueDefaultEEEEEvvEEEEvNT_6ParamsE --------------------------
	.section	.nv.shared._ZN7cutlass13device_kernelINS_4gemm6kernel13GemmUniversalIN4cute5tupleIJiiiiEEENS1_10collective13CollectiveMmaINS1_37MainloopSm90TmaGmmaWarpSpecializedFP8ILi2ENS5_IJNS4_1CILi1EEESB_SB_EEENS1_35KernelTmaWarpSpecializedCooperativeEEENS5_IJNSA_ILi256EEENSA_ILi176EEESF_EEENS_12float_e4m3_tENS5_IJlSB_lEEESI_SJ_NS4_8TiledMMAINS4_8MMA_AtomIJNS4_4SM904GMMA30MMA_64x16x32_F32E4M3E4M3_SS_TNILNSN_7ScaleInE1ELSP_1EEEEEENS4_6LayoutINS5_IJNSA_ILi2EEESB_SB_EEENS5_IJSB_NSA_ILi0EEESV_EEEEENS5_IJNS4_10UnderscoreESY_SY_EEEEENS4_13SM90_TMA_LOADENS4_14ComposedLayoutINS4_7SwizzleILi3ELi4ELi3EEENS4_18smem_ptr_flag_bitsILi8EEENSS_INS5_IJNSA_ILi8EEENSA_ILi128EEEEEENS5_IJS18_SB_EEEEEEEvNS4_8identityES11_S1C_vS1D_EENS_8epilogue10collective6detail29Sm90TmaWarpSpecializedAdapterINS1G_15DefaultEpilogueISI_SJ_SJ_NS1F_6thread17LinearCombinationISI_Li1EffLNS1K_9ScaleType4KindE0ELNS_15FloatRoundStyleE2ESI_EENS1_15EpilogueDefaultEEEEEvvEEEEvNT_6ParamsE,"aw",@nobits
	.sectionflags	@""
	.align	16
	.zero		1024


//--------------------- .nv.shared.reserved.0     --------------------------
	.section	.nv.shared.reserved.0,"aw",@nobits
	.weak		__nv_reservedSMEM_offset_0_alias
	.size		__nv_reservedSMEM_offset_0_alias, 0, 0
	.other		__nv_reservedSMEM_offset_0_alias,@"STO_CUDA_RESERVED_SHARED STV_DEFAULT"
__nv_reservedSMEM_offset_0_alias:
	.zero		0


//--------------------- .nv.global                --------------------------
	.section	.nv.global,"aw",@nobits
.nv.global:
	.type		_ZN39_INTERNAL_830b66fd_4_k_cu_ecf2962c_70584cute1_E,@object
	.size		_ZN39_INTERNAL_830b66fd_4_k_cu_ecf2962c_70584cute1_E,(_ZN39_INTERNAL_830b66fd_4_k_cu_ecf2962c_70584cuda3std3__45__cpo6cbeginE - _ZN39_INTERNAL_830b66fd_4_k_cu_ecf2962c_70584cute1_E)
_ZN39_INTERNAL_830b66fd_4_k_cu_ecf2962c_70584cute1_E:
	.zero		1
	.type		_ZN39_INTERNAL_830b66fd_4_k_cu_ecf2962c_70584cuda3std3__45__cpo6cbeginE,@object
	.size		_ZN39_INTERNAL_830b66fd_4_k_cu_ecf2962c_70584cuda3std3__45__cpo6cbeginE,(_ZN39_INTERNAL_830b66fd_4_k_cu_ecf2962c_70584cuda3std3__48in_placeE - _ZN39_INTERNAL_830b66fd_4_k_cu_ecf2962c_70584cuda3std3__45__cpo6cbeginE)
_ZN39_INTERNAL_830b66fd_4_k_cu_ecf2962c_70584cuda3std3__45__cpo6cbeginE:
	.zero		1
	.type		_ZN39_INTERNAL_830b66fd_4_k_cu_ecf2962c_70584cuda3std3__48in_placeE,@object
	.size		_ZN39_INTERNAL_830b66fd_4_k_cu_ecf2962c_70584cuda3std3__48in_placeE,(_ZN39_INTERNAL_830b66fd_4_k_cu_ecf2962c_70584cuda3std6ranges3__45__cpo9iter_moveE - _ZN39_INTERNAL_830b66fd_4_k_cu_ecf2962c_70584cuda3std3__48in_placeE)
_ZN39_INTERNAL_830b66fd_4_k_cu_ecf2962c_70584cuda3std3__48in_placeE:
	.zero		1
	.type		_ZN39_INTERNAL_830b66fd_4_k_cu_ecf2962c_70584cuda3std6ranges3__45__cpo9iter_moveE,@object
	.size		_ZN39_INTERNAL_830b66fd_4_k_cu_ecf2962c_70584cuda3std6ranges3__45__cpo9iter_moveE,(_ZN39_INTERNAL_830b66fd_4_k_cu_ecf2962c_70584cuda3std3__45__cpo5beginE - _ZN39_INTERNAL_830b66fd_4_k_cu_ecf2962c_70584cuda3std6ranges3__45__cpo9iter_moveE)
_ZN39_INTERNAL_830b66fd_4_k_cu_ecf2962c_70584cuda3std6ranges3__45__cpo9iter_moveE:
	.zero		1
	.type		_ZN39_INTERNAL_830b66fd_4_k_cu_ecf2962c_70584cuda3std3__45__cpo5beginE,@object
	.size		_ZN39_INTERNAL_830b66fd_4_k_cu_ecf2962c_70584cuda3std3__45__cpo5beginE,(_ZN39_INTERNAL_830b66fd_4_k_cu_ecf2962c_70584cuda3std3__441_GLOBAL__N__830b66fd_4_k_cu_ecf2962c_70586ignoreE - _ZN39_INTERNAL_830b66fd_4_k_cu_ecf2962c_70584cuda3std3__45__cpo5beginE)
_ZN39_INTERNAL_830b66fd_4_k_cu_ecf2962c_70584cuda3std3__45__cpo5beginE:
	.zero		1
	.type		_ZN39_INTERNAL_830b66fd_4_k_cu_ecf2962c_70584cuda3std3__441_GLOBAL__N__830b66fd_4_k_cu_ecf2962c_70586ignoreE,@object
	.size		_ZN39_INTERNAL_830b66fd_4_k_cu_ecf2962c_70584cuda3std3__441_GLOBAL__N__830b66fd_4_k_cu_ecf2962c_70586ignoreE,(_ZN39_INTERNAL_830b66fd_4_k_cu_ecf2962c_70584cute7productE - _ZN39_INTERNAL_830b66fd_4_k_cu_ecf2962c_70584cuda3std3__441_GLOBAL__N__830b66fd_4_k_cu_ecf2962c_70586ignoreE)
_ZN39_INTERNAL_830b66fd_4_k_cu_ecf2962c_70584cuda3std3__441_GLOBAL__N__830b66fd_4_k_cu_ecf2962c_70586ignoreE:
	.zero		1
	.type		_ZN39_INTERNAL_830b66fd_4_k_cu_ecf2962c_70584cute7productE,@object
	.size		_ZN39_INTERNAL_830b66fd_4_k_cu_ecf2962c_70584cute7productE,(_ZN39_INTERNAL_830b66fd_4_k_cu_ecf2962c_70584cuda3std3__45__cpo3endE - _ZN39_INTERNAL_830b66fd_4_k_cu_ecf2962c_70584cute7productE)
_ZN39_INTERNAL_830b66fd_4_k_cu_ecf2962c_70584cute7productE:
	.zero		1
	.type		_ZN39_INTERNAL_830b66fd_4_k_cu_ecf2962c_70584cuda3std3__45__cpo3endE,@object
	.size		_ZN39_INTERNAL_830b66fd_4_k_cu_ecf2962c_70584cuda3std3__45__cpo3endE,(_ZN39_INTERNAL_830b66fd_4_k_cu_ecf2962c_70584cuda3std3__419piecewise_constructE - _ZN39_INTERNAL_830b66fd_4_k_cu_ecf2962c_70584cuda3std3__45__cpo3endE)
_ZN39_INTERNAL_830b66fd_4_k_cu_ecf2962c_70584cuda3std3__45__cpo3endE:
	.zero		1
	.type		_ZN39_INTERNAL_830b66fd_4_k_cu_ecf2962c_70584cuda3std3__419piecewise_constructE,@object
	.size		_ZN39_INTERNAL_830b66fd_4_k_cu_ecf2962c_70584cuda3std3__419piecewise_constructE,(_ZN39_INTERNAL_830b66fd_4_k_cu_ecf2962c_70584cuda3std3__45__cpo4cendE - _ZN39_INTERNAL_830b66fd_4_k_cu_ecf2962c_70584cuda3std3__419piecewise_constructE)
_ZN39_INTERNAL_830b66fd_4_k_cu_ecf2962c_70584cuda3std3__419piecewise_constructE:
	.zero		1
	.type		_ZN39_INTERNAL_830b66fd_4_k_cu_ecf2962c_70584cuda3std3__45__cpo4cendE,@object
	.size		_ZN39_INTERNAL_830b66fd_4_k_cu_ecf2962c_70584cuda3std3__45__cpo4cendE,(_ZN39_INTERNAL_830b66fd_4_k_cu_ecf2962c_70584cuda3std6ranges3__45__cpo4swapE - _ZN39_INTERNAL_830b66fd_4_k_cu_ecf2962c_70584cuda3std3__45__cpo4cendE)
_ZN39_INTERNAL_830b66fd_4_k_cu_ecf2962c_70584cuda3std3__45__cpo4cendE:
	.zero		1
	.type		_ZN39_INTERNAL_830b66fd_4_k_cu_ecf2962c_70584cuda3std6ranges3__45__cpo4swapE,@object
	.size		_ZN39_INTERNAL_830b66fd_4_k_cu_ecf2962c_70584cuda3std6ranges3__45__cpo4swapE,(.L_7 - _ZN39_INTERNAL_830b66fd_4_k_cu_ecf2962c_70584cuda3std6ranges3__45__cpo4swapE)
_ZN39_INTERNAL_830b66fd_4_k_cu_ecf2962c_70584cuda3std6ranges3__45__cpo4swapE:
	.zero		1
.L_7:


//--------------------- .nv.constant0._ZN7cutlass13device_kernelINS_4gemm6kernel13GemmUniversalIN4cute5tupleIJiiiiEEENS1_10collective13CollectiveMmaINS1_37MainloopSm90TmaGmmaWarpSpecializedFP8ILi2ENS5_IJNS4_1CILi1EEESB_SB_EEENS1_35KernelTmaWarpSpecializedCooperativeEEENS5_IJNSA_ILi256EEENSA_ILi176EEESF_EEENS_12float_e4m3_tENS5_IJlSB_lEEESI_SJ_NS4_8TiledMMAINS4_8MMA_AtomIJNS4_4SM904GMMA30MMA_64x16x32_F32E4M3E4M3_SS_TNILNSN_7ScaleInE1ELSP_1EEEEEENS4_6LayoutINS5_IJNSA_ILi2EEESB_SB_EEENS5_IJSB_NSA_ILi0EEESV_EEEEENS5_IJNS4_10UnderscoreESY_SY_EEEEENS4_13SM90_TMA_LOADENS4_14ComposedLayoutINS4_7SwizzleILi3ELi4ELi3EEENS4_18smem_ptr_flag_bitsILi8EEENSS_INS5_IJNSA_ILi8EEENSA_ILi128EEEEEENS5_IJS18_SB_EEEEEEEvNS4_8identityES11_S1C_vS1D_EENS_8epilogue10collective6detail29Sm90TmaWarpSpecializedAdapterINS1G_15DefaultEpilogueISI_SJ_SJ_NS1F_6thread17LinearCombinationISI_Li1EffLNS1K_9ScaleType4KindE0ELNS_15FloatRoundStyleE2ESI_EENS1_15EpilogueDefaultEEEEEvvEEEEvNT_6ParamsE --------------------------
	.section	.nv.constant0._ZN7cutlass13device_kernelINS_4gemm6kernel13GemmUniversalIN4cute5tupleIJiiiiEEENS1_10collective13CollectiveMmaINS1_37MainloopSm90TmaGmmaWarpSpecializedFP8ILi2ENS5_IJNS4_1CILi1EEESB_SB_EEENS1_35KernelTmaWarpSpecializedCooperativeEEENS5_IJNSA_ILi256EEENSA_ILi176EEESF_EEENS_12float_e4m3_tENS5_IJlSB_lEEESI_SJ_NS4_8TiledMMAINS4_8MMA_AtomIJNS4_4SM904GMMA30MMA_64x16x32_F32E4M3E4M3_SS_TNILNSN_7ScaleInE1ELSP_1EEEEEENS4_6LayoutINS5_IJNSA_ILi2EEESB_SB_EEENS5_IJSB_NSA_ILi0EEESV_EEEEENS5_IJNS4_10UnderscoreESY_SY_EEEEENS4_13SM90_TMA_LOADENS4_14ComposedLayoutINS4_7SwizzleILi3ELi4ELi3EEENS4_18smem_ptr_flag_bitsILi8EEENSS_INS5_IJNSA_ILi8EEENSA_ILi128EEEEEENS5_IJS18_SB_EEEEEEEvNS4_8identityES11_S1C_vS1D_EENS_8epilogue10collective6detail29Sm90TmaWarpSpecializedAdapterINS1G_15DefaultEpilogueISI_SJ_SJ_NS1F_6thread17LinearCombinationISI_Li1EffLNS1K_9ScaleType4KindE0ELNS_15FloatRoundStyleE2ESI_EENS1_15EpilogueDefaultEEEEEvvEEEEvNT_6ParamsE,"a",@progbits
	.sectionflags	@""
	.align	4
.nv.constant0._ZN7cutlass13device_kernelINS_4gemm6kernel13GemmUniversalIN4cute5tupleIJiiiiEEENS1_10collective13CollectiveMmaINS1_37MainloopSm90TmaGmmaWarpSpecializedFP8ILi2ENS5_IJNS4_1CILi1EEESB_SB_EEENS1_35KernelTmaWarpSpecializedCooperativeEEENS5_IJNSA_ILi256EEENSA_ILi176EEESF_EEENS_12float_e4m3_tENS5_IJlSB_lEEESI_SJ_NS4_8TiledMMAINS4_8MMA_AtomIJNS4_4SM904GMMA30MMA_64x16x32_F32E4M3E4M3_SS_TNILNSN_7ScaleInE1ELSP_1EEEEEENS4_6LayoutINS5_IJNSA_ILi2EEESB_SB_EEENS5_IJSB_NSA_ILi0EEESV_EEEEENS5_IJNS4_10UnderscoreESY_SY_EEEEENS4_13SM90_TMA_LOADENS4_14ComposedLayoutINS4_7SwizzleILi3ELi4ELi3EEENS4_18smem_ptr_flag_bitsILi8EEENSS_INS5_IJNSA_ILi8EEENSA_ILi128EEEEEENS5_IJS18_SB_EEEEEEEvNS4_8identityES11_S1C_vS1D_EENS_8epilogue10collective6detail29Sm90TmaWarpSpecializedAdapterINS1G_15DefaultEpilogueISI_SJ_SJ_NS1F_6thread17LinearCombinationISI_Li1EffLNS1K_9ScaleType4KindE0ELNS_15FloatRoundStyleE2ESI_EENS1_15EpilogueDefaultEEEEEvvEEEEvNT_6ParamsE:
	.zero		1664


//--------------------- SYMBOLS --------------------------

	.type		.nv.reservedSmem.offset0,@object
	.size		.nv.reservedSmem.offset0,0x4
